// auto-generated by cutlass_sweep.gemm — config: {"arch": "sm_90", "cluster_m": 1, "cluster_n": 1, "dtype": "bf16", "dtype_b": "bf16", "layout": "nt", "stages": 2, "tile_k": 32, "tile_m": 256, "tile_n": 128}
#include "cutlass/cutlass.h"
#include "cutlass/gemm/collective/collective_builder.hpp"
#include "cutlass/gemm/device/gemm_universal_adapter.h"
#include "cutlass/gemm/kernel/gemm_universal.hpp"
#include "cutlass/epilogue/collective/collective_builder.hpp"

using ElemA = cutlass::bfloat16_t;
using ElemB = cutlass::bfloat16_t;
using ElemCD = cutlass::bfloat16_t;
using Acc  = float;
using TileShape    = cute::Shape<cute::_256, cute::_128, cute::_32>;
using ClusterShape = cute::Shape<cute::_1, cute::_1, cute::_1>;

using CollectiveEpilogue = typename cutlass::epilogue::collective::CollectiveBuilder<
    cutlass::arch::Sm90, cutlass::arch::OpClassTensorOp,
    TileShape, ClusterShape,
    cutlass::epilogue::collective::EpilogueTileAuto,
    Acc, Acc,
    ElemCD, cutlass::layout::RowMajor, 128 / cutlass::sizeof_bits<ElemCD>::value,
    ElemCD, cutlass::layout::RowMajor, 128 / cutlass::sizeof_bits<ElemCD>::value,
    cutlass::epilogue::collective::EpilogueScheduleAuto
  >::CollectiveOp;

using CollectiveMainloop = typename cutlass::gemm::collective::CollectiveBuilder<
    cutlass::arch::Sm90, cutlass::arch::OpClassTensorOp,
    ElemA, cutlass::layout::RowMajor, 128 / cutlass::sizeof_bits<ElemA>::value,
    ElemB, cutlass::layout::ColumnMajor, 128 / cutlass::sizeof_bits<ElemB>::value,
    Acc,
    TileShape, ClusterShape,
    cutlass::gemm::collective::StageCount<2>,
    cutlass::gemm::collective::KernelScheduleAuto
  >::CollectiveOp;

using GemmKernel = cutlass::gemm::kernel::GemmUniversal<
    cute::Shape<int,int,int,int>,
    CollectiveMainloop,
    CollectiveEpilogue
>;
using Gemm = cutlass::gemm::device::GemmUniversalAdapter<GemmKernel>;

// Force the device kernel symbol into the cubin without needing a host main.
auto* _anchor = &cutlass::device_kernel<GemmKernel>;


// ===== COMPILED SASS (sm_90a) =====

	.target	sm_90a

	.elftype	@"ET_EXEC"


//--------------------- .note.nv.tkinfo           --------------------------
	.section	.note.nv.tkinfo,"",@"SHT_NOTE"
	.sectionflags	@"SHF_NOTE_NV_TKINFO"
	.tkinfo
        /*0018*/ 	.word	0x00000002
        /*0030*/ 	.string	""
        /*0030*/ 	.string	"ptxas"
        /*0030*/ 	.string	"Cuda compilation tools, release 13.0, V13.0.88"
        /*0030*/ 	.string	"Build cuda_13.0.r13.0/compiler.36424714_0"
        /*0030*/ 	.string	"-arch sm_90a -m 64 "



//--------------------- .note.nv.cuinfo           --------------------------
	.section	.note.nv.cuinfo,"",@"SHT_NOTE"
	.sectionflags	@"SHF_NOTE_NV_CUINFO"
        /*0018*/ 	.short	0x0002
        /*001a*/ 	.short	0x005a
        /*001c*/ 	.short	0x0082
	.zero		2


//--------------------- .nv.info                  --------------------------
	.section	.nv.info,"",@"SHT_CUDA_INFO"
	.align	4


	//----- nvinfo : EIATTR_REGCOUNT
	.align		4
        /*0000*/ 	.byte	0x04, 0x2f
        /*0002*/ 	.short	(.L_15 - .L_14)
	.align		4
.L_14:
        /*0004*/ 	.word	index@(_ZN7cutlass13device_kernelINS_4gemm6kernel13GemmUniversalIN4cute5tupleIJiiiiEEENS1_10collective13CollectiveMmaINS1_34MainloopSm90TmaGmmaWarpSpecializedILi2ENS5_IJNS4_1CILi1EEESB_SB_EEENS1_35KernelTmaWarpSpecializedCooperativeEEENS5_IJNSA_ILi256EEENSA_ILi128EEENSA_ILi32EEEEEENS_10bfloat16_tENS5_IJlSB_lEEESJ_SK_NS4_8TiledMMAINS4_8MMA_AtomIJNS4_4SM904GMMA28MMA_64x128x16_F32BF16BF16_SSILNSO_5MajorE0ELSQ_0ELNSO_7ScaleInE1ELSR_1EEEEEENS4_6LayoutINS5_IJNSA_ILi2EEESB_SB_EEENS5_IJSB_NSA_ILi0EEESX_EEEEENS5_IJNS4_10UnderscoreES10_S10_EEEEENS4_13SM90_TMA_LOADENS4_14ComposedLayoutINS4_7SwizzleILi2ELi4ELi3EEENS4_18smem_ptr_flag_bitsILi16EEENSU_INS5_IJNSA_ILi8EEESH_EEENS5_IJSH_SB_EEEEEEEvNS4_8identityES13_S1D_vS1E_EENS_8epilogue10collective6detail29Sm90TmaWarpSpecializedAdapterINS1H_15DefaultEpilogueISJ_SK_SK_NS1G_6thread17LinearCombinationISJ_Li1EffLNS1L_9ScaleType4KindE0ELNS_15FloatRoundStyleE2ESJ_EENS1_15EpilogueDefaultEEEEEvvEEEEvNT_6ParamsE)
        /*0008*/ 	.word	0x000000a8


	//----- nvinfo : EIATTR_FRAME_SIZE
	.align		4
.L_15:
        /*000c*/ 	.byte	0x04, 0x11
        /*000e*/ 	.short	(.L_17 - .L_16)
	.align		4
.L_16:
        /*0010*/ 	.word	index@(_ZN7cutlass13device_kernelINS_4gemm6kernel13GemmUniversalIN4cute5tupleIJiiiiEEENS1_10collective13CollectiveMmaINS1_34MainloopSm90TmaGmmaWarpSpecializedILi2ENS5_IJNS4_1CILi1EEESB_SB_EEENS1_35KernelTmaWarpSpecializedCooperativeEEENS5_IJNSA_ILi256EEENSA_ILi128EEENSA_ILi32EEEEEENS_10bfloat16_tENS5_IJlSB_lEEESJ_SK_NS4_8TiledMMAINS4_8MMA_AtomIJNS4_4SM904GMMA28MMA_64x128x16_F32BF16BF16_SSILNSO_5MajorE0ELSQ_0ELNSO_7ScaleInE1ELSR_1EEEEEENS4_6LayoutINS5_IJNSA_ILi2EEESB_SB_EEENS5_IJSB_NSA_ILi0EEESX_EEEEENS5_IJNS4_10UnderscoreES10_S10_EEEEENS4_13SM90_TMA_LOADENS4_14ComposedLayoutINS4_7SwizzleILi2ELi4ELi3EEENS4_18smem_ptr_flag_bitsILi16EEENSU_INS5_IJNSA_ILi8EEESH_EEENS5_IJSH_SB_EEEEEEEvNS4_8identityES13_S1D_vS1E_EENS_8epilogue10collective6detail29Sm90TmaWarpSpecializedAdapterINS1H_15DefaultEpilogueISJ_SK_SK_NS1G_6thread17LinearCombinationISJ_Li1EffLNS1L_9ScaleType4KindE0ELNS_15FloatRoundStyleE2ESJ_EENS1_15EpilogueDefaultEEEEEvvEEEEvNT_6ParamsE)
        /*0014*/ 	.word	0x00000000


	//----- nvinfo : EIATTR_MIN_STACK_SIZE
	.align		4
.L_17:
        /*0018*/ 	.byte	0x04, 0x12
        /*001a*/ 	.short	(.L_19 - .L_18)
	.align		4
.L_18:
        /*001c*/ 	.word	index@(_ZN7cutlass13device_kernelINS_4gemm6kernel13GemmUniversalIN4cute5tupleIJiiiiEEENS1_10collective13CollectiveMmaINS1_34MainloopSm90TmaGmmaWarpSpecializedILi2ENS5_IJNS4_1CILi1EEESB_SB_EEENS1_35KernelTmaWarpSpecializedCooperativeEEENS5_IJNSA_ILi256EEENSA_ILi128EEENSA_ILi32EEEEEENS_10bfloat16_tENS5_IJlSB_lEEESJ_SK_NS4_8TiledMMAINS4_8MMA_AtomIJNS4_4SM904GMMA28MMA_64x128x16_F32BF16BF16_SSILNSO_5MajorE0ELSQ_0ELNSO_7ScaleInE1ELSR_1EEEEEENS4_6LayoutINS5_IJNSA_ILi2EEESB_SB_EEENS5_IJSB_NSA_ILi0EEESX_EEEEENS5_IJNS4_10UnderscoreES10_S10_EEEEENS4_13SM90_TMA_LOADENS4_14ComposedLayoutINS4_7SwizzleILi2ELi4ELi3EEENS4_18smem_ptr_flag_bitsILi16EEENSU_INS5_IJNSA_ILi8EEESH_EEENS5_IJSH_SB_EEEEEEEvNS4_8identityES13_S1D_vS1E_EENS_8epilogue10collective6detail29Sm90TmaWarpSpecializedAdapterINS1H_15DefaultEpilogueISJ_SK_SK_NS1G_6thread17LinearCombinationISJ_Li1EffLNS1L_9ScaleType4KindE0ELNS_15FloatRoundStyleE2ESJ_EENS1_15EpilogueDefaultEEEEEvvEEEEvNT_6ParamsE)
        /*0020*/ 	.word	0x00000000
.L_19:


//--------------------- .nv.compat                --------------------------
	.section	.nv.compat,"",@"SHT_CUDA_COMPAT_INFO"
	.align	4
        /*0000*/ 	.byte	0x02, 0x09, 0x01, 0x00, 0x02, 0x02, 0x04, 0x00, 0x02, 0x05, 0x05, 0x00, 0x03, 0x07, 0x01, 0x01
        /*0010*/ 	.byte	0x02, 0x03, 0x01, 0x00, 0x02, 0x06, 0x01, 0x00, 0x04, 0x0b, 0x08, 0x00, 0x00, 0x00, 0x00, 0x00
        /*0020*/ 	.byte	0x00, 0x00, 0x00, 0x00


//--------------------- .nv.info._ZN7cutlass13device_kernelINS_4gemm6kernel13GemmUniversalIN4cute5tupleIJiiiiEEENS1_10collective13CollectiveMmaINS1_34MainloopSm90TmaGmmaWarpSpecializedILi2ENS5_IJNS4_1CILi1EEESB_SB_EEENS1_35KernelTmaWarpSpecializedCooperativeEEENS5_IJNSA_ILi256EEENSA_ILi128EEENSA_ILi32EEEEEENS_10bfloat16_tENS5_IJlSB_lEEESJ_SK_NS4_8TiledMMAINS4_8MMA_AtomIJNS4_4SM904GMMA28MMA_64x128x16_F32BF16BF16_SSILNSO_5MajorE0ELSQ_0ELNSO_7ScaleInE1ELSR_1EEEEEENS4_6LayoutINS5_IJNSA_ILi2EEESB_SB_EEENS5_IJSB_NSA_ILi0EEESX_EEEEENS5_IJNS4_10UnderscoreES10_S10_EEEEENS4_13SM90_TMA_LOADENS4_14ComposedLayoutINS4_7SwizzleILi2ELi4ELi3EEENS4_18smem_ptr_flag_bitsILi16EEENSU_INS5_IJNSA_ILi8EEESH_EEENS5_IJSH_SB_EEEEEEEvNS4_8identityES13_S1D_vS1E_EENS_8epilogue10collective6detail29Sm90TmaWarpSpecializedAdapterINS1H_15DefaultEpilogueISJ_SK_SK_NS1G_6thread17LinearCombinationISJ_Li1EffLNS1L_9ScaleType4KindE0ELNS_15FloatRoundStyleE2ESJ_EENS1_15EpilogueDefaultEEEEEvvEEEEvNT_6ParamsE --------------------------
	.section	.nv.info._ZN7cutlass13device_kernelINS_4gemm6kernel13GemmUniversalIN4cute5tupleIJiiiiEEENS1_10collective13CollectiveMmaINS1_34MainloopSm90TmaGmmaWarpSpecializedILi2ENS5_IJNS4_1CILi1EEESB_SB_EEENS1_35KernelTmaWarpSpecializedCooperativeEEENS5_IJNSA_ILi256EEENSA_ILi128EEENSA_ILi32EEEEEENS_10bfloat16_tENS5_IJlSB_lEEESJ_SK_NS4_8TiledMMAINS4_8MMA_AtomIJNS4_4SM904GMMA28MMA_64x128x16_F32BF16BF16_SSILNSO_5MajorE0ELSQ_0ELNSO_7ScaleInE1ELSR_1EEEEEENS4_6LayoutINS5_IJNSA_ILi2EEESB_SB_EEENS5_IJSB_NSA_ILi0EEESX_EEEEENS5_IJNS4_10UnderscoreES10_S10_EEEEENS4_13SM90_TMA_LOADENS4_14ComposedLayoutINS4_7SwizzleILi2ELi4ELi3EEENS4_18smem_ptr_flag_bitsILi16EEENSU_INS5_IJNSA_ILi8EEESH_EEENS5_IJSH_SB_EEEEEEEvNS4_8identityES13_S1D_vS1E_EENS_8epilogue10collective6detail29Sm90TmaWarpSpecializedAdapterINS1H_15DefaultEpilogueISJ_SK_SK_NS1G_6thread17LinearCombinationISJ_Li1EffLNS1L_9ScaleType4KindE0ELNS_15FloatRoundStyleE2ESJ_EENS1_15EpilogueDefaultEEEEEvvEEEEvNT_6ParamsE,"",@"SHT_CUDA_INFO"
	.sectionflags	@""
	.align	4


	//----- nvinfo : EIATTR_CUDA_API_VERSION
	.align		4
        /*0000*/ 	.byte	0x04, 0x37
        /*0002*/ 	.short	(.L_21 - .L_20)
.L_20:
        /*0004*/ 	.word	0x00000082


	//----- nvinfo : EIATTR_KPARAM_INFO
	.align		4
.L_21:
        /*0008*/ 	.byte	0x04, 0x17
        /*000a*/ 	.short	(.L_23 - .L_22)
.L_22:
        /*000c*/ 	.word	0x00000000
        /*0010*/ 	.short	0x0000
        /*0012*/ 	.short	0x0070
        /*0014*/ 	.byte	0x00, 0xf0, 0x01, 0x10


	//----- nvinfo : EIATTR_SPARSE_MMA_MASK
	.align		4
.L_23:
        /*0018*/ 	.byte	0x03, 0x50
        /*001a*/ 	.short	0x0000


	//----- nvinfo : EIATTR_MAXREG_COUNT
	.align		4
        /*001c*/ 	.byte	0x03, 0x1b
        /*001e*/ 	.short	0x00a8


	//----- nvinfo : EIATTR_NUM_BARRIERS
	.align		4
        /*0020*/ 	.byte	0x02, 0x4c
        /*0022*/ 	.byte	0x01
	.zero		1


	//----- nvinfo : EIATTR_EXTERNS
	.align		4
        /*0024*/ 	.byte	0x04, 0x0f
        /*0026*/ 	.short	(.L_25 - .L_24)


	//   ....[0]....
	.align		4
.L_24:
        /*0028*/ 	.word	index@(__assertfail)


	//----- nvinfo : EIATTR_MERCURY_ISA_VERSION
	.align		4
.L_25:
        /*002c*/ 	.byte	0x03, 0x5f
        /*002e*/ 	.short	0x0101


	//----- nvinfo : EIATTR_INT_WARP_WIDE_INSTR_OFFSETS
	.align		4
        /*0030*/ 	.byte	0x04, 0x31
        /*0032*/ 	.short	(.L_27 - .L_26)


	//   ....[0]....
.L_26:
        /*0034*/ 	.word	0x00000370


	//   ....[1]....
        /*0038*/ 	.word	0x000003a0


	//   ....[2]....
        /*003c*/ 	.word	0x00000480


	//----- nvinfo : EIATTR_COOP_GROUP_MASK_REGIDS
	.align		4
.L_27:
        /*0040*/ 	.byte	0x04, 0x29
        /*0042*/ 	.short	(.L_29 - .L_28)


	//   ....[0]....
.L_28:
        /*0044*/ 	.word	0xffffffff


	//   ....[1]....
        /*0048*/ 	.word	0xffffffff


	//   ....[2]....
        /*004c*/ 	.word	0xffffffff


	//   ....[3]....
        /*0050*/ 	.word	0xffffffff


	//   ....[4]....
        /*0054*/ 	.word	0xffffffff


	//----- nvinfo : EIATTR_COOP_GROUP_INSTR_OFFSETS
	.align		4
.L_29:
        /*0058*/ 	.byte	0x04, 0x28
        /*005a*/ 	.short	(.L_31 - .L_30)


	//   ....[0]....
.L_30:
        /*005c*/ 	.word	0x00000060


	//   ....[1]....
        /*0060*/ 	.word	0x00000070


	//   ....[2]....
        /*0064*/ 	.word	0x00000130


	//   ....[3]....
        /*0068*/ 	.word	0x00000280


	//   ....[4]....
        /*006c*/ 	.word	0x00000f30


	//----- nvinfo : EIATTR_REG_RECONFIG
	.align		4
.L_31:
        /*0070*/ 	.byte	0x01, 0x54
	.zero		2


	//----- nvinfo : EIATTR_SYSCALL_OFFSETS
	.align		4
        /*0074*/ 	.byte	0x04, 0x46
        /*0076*/ 	.short	(.L_33 - .L_32)


	//   ....[0]....
.L_32:
        /*0078*/ 	.word	0x000010f0


	//----- nvinfo : EIATTR_MBARRIER_INSTR_OFFSETS
	.align		4
.L_33:
        /*007c*/ 	.byte	0x04, 0x39
        /*007e*/ 	.short	(.L_35 - .L_34)


	//   ....[0]....
.L_34:
        /*0080*/ 	.word	0x00000230
        /*0084*/ 	.word	0x000000ff
        /*0088*/ 	.word	0x00000000
        /*008c*/ 	.short	0x0100
        /*008e*/ 	.byte	0x08
	.zero		1


	//   ....[1]....
        /*0090*/ 	.word	0x00000240
        /*0094*/ 	.word	0x000000ff
        /*0098*/ 	.word	0x00000010
        /*009c*/ 	.short	0x0100
        /*009e*/ 	.byte	0x08
	.zero		1


	//   ....[2]....
        /*00a0*/ 	.word	0x00000250
        /*00a4*/ 	.word	0x000000ff
        /*00a8*/ 	.word	0x00000008
        /*00ac*/ 	.short	0x0100
        /*00ae*/ 	.byte	0x08
	.zero		1


	//   ....[3]....
        /*00b0*/ 	.word	0x00000260
        /*00b4*/ 	.word	0x000000ff
        /*00b8*/ 	.word	0x00000018
        /*00bc*/ 	.short	0x0100
        /*00be*/ 	.byte	0x08
	.zero		1


	//   ....[4]....
        /*00c0*/ 	.word	0x000004f0
        /*00c4*/ 	.word	0x000000ff
        /*00c8*/ 	.word	0x00000030
        /*00cc*/ 	.short	0x0100
        /*00ce*/ 	.byte	0x06
	.zero		1


	//   ....[5]....
        /*00d0*/ 	.word	0x00000550
        /*00d4*/ 	.word	0x000000ff
        /*00d8*/ 	.word	0x00000038
        /*00dc*/ 	.short	0x0100
        /*00de*/ 	.byte	0x06
	.zero		1


	//   ....[6]....
        /*00e0*/ 	.word	0x00001170
        /*00e4*/ 	.word	0x00000003
        /*00e8*/ 	.word	0x00000000
        /*00ec*/ 	.short	0x010a
        /*00ee*/ 	.byte	0x3f
	.zero		1


	//   ....[7]....
        /*00f0*/ 	.word	0x000011b0
        /*00f4*/ 	.word	0x00000003
        /*00f8*/ 	.word	0x00000000
        /*00fc*/ 	.short	0x010a
        /*00fe*/ 	.byte	0x3f
	.zero		1


	//   ....[8]....
        /*0100*/ 	.word	0x00001510
        /*0104*/ 	.word	0x000000ff
        /*0108*/ 	.word	0x00000000
        /*010c*/ 	.short	0x010a
        /*010e*/ 	.byte	0x08
	.zero		1


	//   ....[9]....
        /*0110*/ 	.word	0x00001550
        /*0114*/ 	.word	0x000000ff
        /*0118*/ 	.word	0x00000000
        /*011c*/ 	.short	0x010a
        /*011e*/ 	.byte	0x08
	.zero		1


	//   ....[10]....
        /*0120*/ 	.word	0x00001770
        /*0124*/ 	.word	0x000000ff
        /*0128*/ 	.word	0x00000000
        /*012c*/ 	.short	0x0101
        /*012e*/ 	.byte	0x08
	.zero		1


	//   ....[11]....
        /*0130*/ 	.word	0x00001950
        /*0134*/ 	.word	0x000000ff
        /*0138*/ 	.word	0x00000000
        /*013c*/ 	.short	0x0101
        /*013e*/ 	.byte	0x04
	.zero		1


	//   ....[12]....
        /*0140*/ 	.word	0x0000b210
        /*0144*/ 	.word	0x0000000c
        /*0148*/ 	.word	0x00000010
        /*014c*/ 	.short	0x010a
        /*014e*/ 	.byte	0x3f
	.zero		1


	//   ....[13]....
        /*0150*/ 	.word	0x0000b5d0
        /*0154*/ 	.word	0x00000005
        /*0158*/ 	.word	0x00000038
        /*015c*/ 	.short	0x0101
        /*015e*/ 	.byte	0x3f
	.zero		1


	//   ....[14]....
        /*0160*/ 	.word	0x0000bcd0
        /*0164*/ 	.word	0x00000007
        /*0168*/ 	.word	0x00000000
        /*016c*/ 	.short	0x010a
        /*016e*/ 	.byte	0x3f
	.zero		1


	//   ....[15]....
        /*0170*/ 	.word	0x0000bd50
        /*0174*/ 	.word	0x00000005
        /*0178*/ 	.word	0x00000000
        /*017c*/ 	.short	0x010a
        /*017e*/ 	.byte	0x3f
	.zero		1


	//   ....[16]....
        /*0180*/ 	.word	0x0000bdb0
        /*0184*/ 	.word	0x00000003
        /*0188*/ 	.word	0x00000000
        /*018c*/ 	.short	0x010a
        /*018e*/ 	.byte	0x3f
	.zero		1


	//   ....[17]....
        /*0190*/ 	.word	0x0000be10
        /*0194*/ 	.word	0x00000004
        /*0198*/ 	.word	0x00000000
        /*019c*/ 	.short	0x010a
        /*019e*/ 	.byte	0x3f
	.zero		1


	//   ....[18]....
        /*01a0*/ 	.word	0x0000bee0
        /*01a4*/ 	.word	0x0000000c
        /*01a8*/ 	.word	0x00000010
        /*01ac*/ 	.short	0x010a
        /*01ae*/ 	.byte	0x3f
	.zero		1


	//   ....[19]....
        /*01b0*/ 	.word	0x0000bfb0
        /*01b4*/ 	.word	0x00000007
        /*01b8*/ 	.word	0x00000000
        /*01bc*/ 	.short	0x010a
        /*01be*/ 	.byte	0x3f
	.zero		1


	//----- nvinfo : EIATTR_NUM_MBARRIERS
	.align		4
.L_35:
        /*01c0*/ 	.byte	0x03, 0x38
        /*01c2*/ 	.short	0x0006


	//----- nvinfo : EIATTR_EXIT_INSTR_OFFSETS
	.align		4
        /*01c4*/ 	.byte	0x04, 0x1c
        /*01c6*/ 	.short	(.L_37 - .L_36)


	//   ....[0]....
.L_36:
        /*01c8*/ 	.word	0x000005a0


	//   ....[1]....
        /*01cc*/ 	.word	0x00000e60


	//   ....[2]....
        /*01d0*/ 	.word	0x0000a880


	//   ....[3]....
        /*01d4*/ 	.word	0x0000aeb0


	//   ....[4]....
        /*01d8*/ 	.word	0x0000bda0


	//----- nvinfo : EIATTR_MAX_THREADS
	.align		4
.L_37:
        /*01dc*/ 	.byte	0x04, 0x05
        /*01de*/ 	.short	(.L_39 - .L_38)
.L_38:
        /*01e0*/ 	.word	0x00000180
        /*01e4*/ 	.word	0x00000001
        /*01e8*/ 	.word	0x00000001


	//----- nvinfo : EIATTR_CRS_STACK_SIZE
	.align		4
.L_39:
        /*01ec*/ 	.byte	0x04, 0x1e
        /*01ee*/ 	.short	(.L_41 - .L_40)
.L_40:
        /*01f0*/ 	.word	0x00000000


	//----- nvinfo : EIATTR_CBANK_PARAM_SIZE
	.align		4
.L_41:
        /*01f4*/ 	.byte	0x03, 0x19
        /*01f6*/ 	.short	0x0470


	//----- nvinfo : EIATTR_PARAM_CBANK
	.align		4
        /*01f8*/ 	.byte	0x04, 0x0a
        /*01fa*/ 	.short	(.L_43 - .L_42)
	.align		4
.L_42:
        /*01fc*/ 	.word	index@(.nv.constant0._ZN7cutlass13device_kernelINS_4gemm6kernel13GemmUniversalIN4cute5tupleIJiiiiEEENS1_10collective13CollectiveMmaINS1_34MainloopSm90TmaGmmaWarpSpecializedILi2ENS5_IJNS4_1CILi1EEESB_SB_EEENS1_35KernelTmaWarpSpecializedCooperativeEEENS5_IJNSA_ILi256EEENSA_ILi128EEENSA_ILi32EEEEEENS_10bfloat16_tENS5_IJlSB_lEEESJ_SK_NS4_8TiledMMAINS4_8MMA_AtomIJNS4_4SM904GMMA28MMA_64x128x16_F32BF16BF16_SSILNSO_5MajorE0ELSQ_0ELNSO_7ScaleInE1ELSR_1EEEEEENS4_6LayoutINS5_IJNSA_ILi2EEESB_SB_EEENS5_IJSB_NSA_ILi0EEESX_EEEEENS5_IJNS4_10UnderscoreES10_S10_EEEEENS4_13SM90_TMA_LOADENS4_14ComposedLayoutINS4_7SwizzleILi2ELi4ELi3EEENS4_18smem_ptr_flag_bitsILi16EEENSU_INS5_IJNSA_ILi8EEESH_EEENS5_IJSH_SB_EEEEEEEvNS4_8identityES13_S1D_vS1E_EENS_8epilogue10collective6detail29Sm90TmaWarpSpecializedAdapterINS1H_15DefaultEpilogueISJ_SK_SK_NS1G_6thread17LinearCombinationISJ_Li1EffLNS1L_9ScaleType4KindE0ELNS_15FloatRoundStyleE2ESJ_EENS1_15EpilogueDefaultEEEEEvvEEEEvNT_6ParamsE)
        /*0200*/ 	.short	0x0210
        /*0202*/ 	.short	0x0470


	//----- nvinfo : EIATTR_SW_WAR
	.align		4
.L_43:
        /*0204*/ 	.byte	0x04, 0x36
        /*0206*/ 	.short	(.L_45 - .L_44)
.L_44:
        /*0208*/ 	.word	0x00000008
.L_45:


//--------------------- .nv.callgraph             --------------------------
	.section	.nv.callgraph,"",@"SHT_CUDA_CALLGRAPH"
	.align	4
	.sectionentsize	8
	.align		4
        /*0000*/ 	.word	0x00000000
	.align		4
        /*0004*/ 	.word	0xffffffff
	.align		4
        /*0008*/ 	.word	index@(_ZN7cutlass13device_kernelINS_4gemm6kernel13GemmUniversalIN4cute5tupleIJiiiiEEENS1_10collective13CollectiveMmaINS1_34MainloopSm90TmaGmmaWarpSpecializedILi2ENS5_IJNS4_1CILi1EEESB_SB_EEENS1_35KernelTmaWarpSpecializedCooperativeEEENS5_IJNSA_ILi256EEENSA_ILi128EEENSA_ILi32EEEEEENS_10bfloat16_tENS5_IJlSB_lEEESJ_SK_NS4_8TiledMMAINS4_8MMA_AtomIJNS4_4SM904GMMA28MMA_64x128x16_F32BF16BF16_SSILNSO_5MajorE0ELSQ_0ELNSO_7ScaleInE1ELSR_1EEEEEENS4_6LayoutINS5_IJNSA_ILi2EEESB_SB_EEENS5_IJSB_NSA_ILi0EEESX_EEEEENS5_IJNS4_10UnderscoreES10_S10_EEEEENS4_13SM90_TMA_LOADENS4_14ComposedLayoutINS4_7SwizzleILi2ELi4ELi3EEENS4_18smem_ptr_flag_bitsILi16EEENSU_INS5_IJNSA_ILi8EEESH_EEENS5_IJSH_SB_EEEEEEEvNS4_8identityES13_S1D_vS1E_EENS_8epilogue10collective6detail29Sm90TmaWarpSpecializedAdapterINS1H_15DefaultEpilogueISJ_SK_SK_NS1G_6thread17LinearCombinationISJ_Li1EffLNS1L_9ScaleType4KindE0ELNS_15FloatRoundStyleE2ESJ_EENS1_15EpilogueDefaultEEEEEvvEEEEvNT_6ParamsE)
	.align		4
        /*000c*/ 	.word	index@(__assertfail)
	.align		4
        /*0010*/ 	.word	0x00000000
	.align		4
        /*0014*/ 	.word	0xfffffffe
	.align		4
        /*0018*/ 	.word	0x00000000
	.align		4
        /*001c*/ 	.word	0xfffffffd
	.align		4
        /*0020*/ 	.word	0x00000000
	.align		4
        /*0024*/ 	.word	0xfffffffc


//--------------------- .nv.constant4             --------------------------
	.section	.nv.constant4,"a",@progbits
	.align	8
	.align		8
.nv.constant4:
        /*0000*/ 	.dword	__assertfail
	.align		8
        /*0008*/ 	.dword	__unnamed_1
	.align		8
        /*0010*/ 	.dword	_ZN40_INTERNAL_88a80553_4_k_cu_b4e4f78b_161314cuda3std3__45__cpo5beginE
	.align		8
        /*0018*/ 	.dword	_ZN40_INTERNAL_88a80553_4_k_cu_b4e4f78b_161314cuda3std3__45__cpo3endE
	.align		8
        /*0020*/ 	.dword	_ZN40_INTERNAL_88a80553_4_k_cu_b4e4f78b_161314cuda3std3__45__cpo6cbeginE
	.align		8
        /*0028*/ 	.dword	_ZN40_INTERNAL_88a80553_4_k_cu_b4e4f78b_161314cuda3std3__45__cpo4cendE
	.align		8
        /*0030*/ 	.dword	_ZN40_INTERNAL_88a80553_4_k_cu_b4e4f78b_161314cuda3std3__442_GLOBAL__N__88a80553_4_k_cu_b4e4f78b_161316ignoreE
	.align		8
        /*0038*/ 	.dword	_ZN40_INTERNAL_88a80553_4_k_cu_b4e4f78b_161314cuda3std3__419piecewise_constructE
	.align		8
        /*0040*/ 	.dword	_ZN40_INTERNAL_88a80553_4_k_cu_b4e4f78b_161314cuda3std3__48in_placeE
	.align		8
        /*0048*/ 	.dword	_ZN40_INTERNAL_88a80553_4_k_cu_b4e4f78b_161314cuda3std6ranges3__45__cpo4swapE
	.align		8
        /*0050*/ 	.dword	_ZN40_INTERNAL_88a80553_4_k_cu_b4e4f78b_161314cuda3std6ranges3__45__cpo9iter_moveE
	.align		8
        /*0058*/ 	.dword	_ZN40_INTERNAL_88a80553_4_k_cu_b4e4f78b_161314cute7productE
	.align		8
        /*0060*/ 	.dword	_ZN40_INTERNAL_88a80553_4_k_cu_b4e4f78b_161314cute1_E
	.align		8
        /*0068*/ 	.dword	$str$22
	.align		8
        /*0070*/ 	.dword	$str$23


//--------------------- .text._ZN7cutlass13device_kernelINS_4gemm6kernel13GemmUniversalIN4cute5tupleIJiiiiEEENS1_10collective13CollectiveMmaINS1_34MainloopSm90TmaGmmaWarpSpecializedILi2ENS5_IJNS4_1CILi1EEESB_SB_EEENS1_35KernelTmaWarpSpecializedCooperativeEEENS5_IJNSA_ILi256EEENSA_ILi128EEENSA_ILi32EEEEEENS_10bfloat16_tENS5_IJlSB_lEEESJ_SK_NS4_8TiledMMAINS4_8MMA_AtomIJNS4_4SM904GMMA28MMA_64x128x16_F32BF16BF16_SSILNSO_5MajorE0ELSQ_0ELNSO_7ScaleInE1ELSR_1EEEEEENS4_6LayoutINS5_IJNSA_ILi2EEESB_SB_EEENS5_IJSB_NSA_ILi0EEESX_EEEEENS5_IJNS4_10UnderscoreES10_S10_EEEEENS4_13SM90_TMA_LOADENS4_14ComposedLayoutINS4_7SwizzleILi2ELi4ELi3EEENS4_18smem_ptr_flag_bitsILi16EEENSU_INS5_IJNSA_ILi8EEESH_EEENS5_IJSH_SB_EEEEEEEvNS4_8identityES13_S1D_vS1E_EENS_8epilogue10collective6detail29Sm90TmaWarpSpecializedAdapterINS1H_15DefaultEpilogueISJ_SK_SK_NS1G_6thread17LinearCombinationISJ_Li1EffLNS1L_9ScaleType4KindE0ELNS_15FloatRoundStyleE2ESJ_EENS1_15EpilogueDefaultEEEEEvvEEEEvNT_6ParamsE --------------------------
	.section	.text._ZN7cutlass13device_kernelINS_4gemm6kernel13GemmUniversalIN4cute5tupleIJiiiiEEENS1_10collective13CollectiveMmaINS1_34MainloopSm90TmaGmmaWarpSpecializedILi2ENS5_IJNS4_1CILi1EEESB_SB_EEENS1_35KernelTmaWarpSpecializedCooperativeEEENS5_IJNSA_ILi256EEENSA_ILi128EEENSA_ILi32EEEEEENS_10bfloat16_tENS5_IJlSB_lEEESJ_SK_NS4_8TiledMMAINS4_8MMA_AtomIJNS4_4SM904GMMA28MMA_64x128x16_F32BF16BF16_SSILNSO_5MajorE0ELSQ_0ELNSO_7ScaleInE1ELSR_1EEEEEENS4_6LayoutINS5_IJNSA_ILi2EEESB_SB_EEENS5_IJSB_NSA_ILi0EEESX_EEEEENS5_IJNS4_10UnderscoreES10_S10_EEEEENS4_13SM90_TMA_LOADENS4_14ComposedLayoutINS4_7SwizzleILi2ELi4ELi3EEENS4_18smem_ptr_flag_bitsILi16EEENSU_INS5_IJNSA_ILi8EEESH_EEENS5_IJSH_SB_EEEEEEEvNS4_8identityES13_S1D_vS1E_EENS_8epilogue10collective6detail29Sm90TmaWarpSpecializedAdapterINS1H_15DefaultEpilogueISJ_SK_SK_NS1G_6thread17LinearCombinationISJ_Li1EffLNS1L_9ScaleType4KindE0ELNS_15FloatRoundStyleE2ESJ_EENS1_15EpilogueDefaultEEEEEvvEEEEvNT_6ParamsE,"ax",@progbits
	.align	128
.text._ZN7cutlass13device_kernelINS_4gemm6kernel13GemmUniversalIN4cute5tupleIJiiiiEEENS1_10collective13CollectiveMmaINS1_34MainloopSm90TmaGmmaWarpSpecializedILi2ENS5_IJNS4_1CILi1EEESB_SB_EEENS1_35KernelTmaWarpSpecializedCooperativeEEENS5_IJNSA_ILi256EEENSA_ILi128EEENSA_ILi32EEEEEENS_10bfloat16_tENS5_IJlSB_lEEESJ_SK_NS4_8TiledMMAINS4_8MMA_AtomIJNS4_4SM904GMMA28MMA_64x128x16_F32BF16BF16_SSILNSO_5MajorE0ELSQ_0ELNSO_7ScaleInE1ELSR_1EEEEEENS4_6LayoutINS5_IJNSA_ILi2EEESB_SB_EEENS5_IJSB_NSA_ILi0EEESX_EEEEENS5_IJNS4_10UnderscoreES10_S10_EEEEENS4_13SM90_TMA_LOADENS4_14ComposedLayoutINS4_7SwizzleILi2ELi4ELi3EEENS4_18smem_ptr_flag_bitsILi16EEENSU_INS5_IJNSA_ILi8EEESH_EEENS5_IJSH_SB_EEEEEEEvNS4_8identityES13_S1D_vS1E_EENS_8epilogue10collective6detail29Sm90TmaWarpSpecializedAdapterINS1H_15DefaultEpilogueISJ_SK_SK_NS1G_6thread17LinearCombinationISJ_Li1EffLNS1L_9ScaleType4KindE0ELNS_15FloatRoundStyleE2ESJ_EENS1_15EpilogueDefaultEEEEEvvEEEEvNT_6ParamsE:
        .type           _ZN7cutlass13device_kernelINS_4gemm6kernel13GemmUniversalIN4cute5tupleIJiiiiEEENS1_10collective13CollectiveMmaINS1_34MainloopSm90TmaGmmaWarpSpecializedILi2ENS5_IJNS4_1CILi1EEESB_SB_EEENS1_35KernelTmaWarpSpecializedCooperativeEEENS5_IJNSA_ILi256EEENSA_ILi128EEENSA_ILi32EEEEEENS_10bfloat16_tENS5_IJlSB_lEEESJ_SK_NS4_8TiledMMAINS4_8MMA_AtomIJNS4_4SM904GMMA28MMA_64x128x16_F32BF16BF16_SSILNSO_5MajorE0ELSQ_0ELNSO_7ScaleInE1ELSR_1EEEEEENS4_6LayoutINS5_IJNSA_ILi2EEESB_SB_EEENS5_IJSB_NSA_ILi0EEESX_EEEEENS5_IJNS4_10UnderscoreES10_S10_EEEEENS4_13SM90_TMA_LOADENS4_14ComposedLayoutINS4_7SwizzleILi2ELi4ELi3EEENS4_18smem_ptr_flag_bitsILi16EEENSU_INS5_IJNSA_ILi8EEESH_EEENS5_IJSH_SB_EEEEEEEvNS4_8identityES13_S1D_vS1E_EENS_8epilogue10collective6detail29Sm90TmaWarpSpecializedAdapterINS1H_15DefaultEpilogueISJ_SK_SK_NS1G_6thread17LinearCombinationISJ_Li1EffLNS1L_9ScaleType4KindE0ELNS_15FloatRoundStyleE2ESJ_EENS1_15EpilogueDefaultEEEEEvvEEEEvNT_6ParamsE,@function
        .size           _ZN7cutlass13device_kernelINS_4gemm6kernel13GemmUniversalIN4cute5tupleIJiiiiEEENS1_10collective13CollectiveMmaINS1_34MainloopSm90TmaGmmaWarpSpecializedILi2ENS5_IJNS4_1CILi1EEESB_SB_EEENS1_35KernelTmaWarpSpecializedCooperativeEEENS5_IJNSA_ILi256EEENSA_ILi128EEENSA_ILi32EEEEEENS_10bfloat16_tENS5_IJlSB_lEEESJ_SK_NS4_8TiledMMAINS4_8MMA_AtomIJNS4_4SM904GMMA28MMA_64x128x16_F32BF16BF16_SSILNSO_5MajorE0ELSQ_0ELNSO_7ScaleInE1ELSR_1EEEEEENS4_6LayoutINS5_IJNSA_ILi2EEESB_SB_EEENS5_IJSB_NSA_ILi0EEESX_EEEEENS5_IJNS4_10UnderscoreES10_S10_EEEEENS4_13SM90_TMA_LOADENS4_14ComposedLayoutINS4_7SwizzleILi2ELi4ELi3EEENS4_18smem_ptr_flag_bitsILi16EEENSU_INS5_IJNSA_ILi8EEESH_EEENS5_IJSH_SB_EEEEEEEvNS4_8identityES13_S1D_vS1E_EENS_8epilogue10collective6detail29Sm90TmaWarpSpecializedAdapterINS1H_15DefaultEpilogueISJ_SK_SK_NS1G_6thread17LinearCombinationISJ_Li1EffLNS1L_9ScaleType4KindE0ELNS_15FloatRoundStyleE2ESJ_EENS1_15EpilogueDefaultEEEEEvvEEEEvNT_6ParamsE,(.L_x_316 - _ZN7cutlass13device_kernelINS_4gemm6kernel13GemmUniversalIN4cute5tupleIJiiiiEEENS1_10collective13CollectiveMmaINS1_34MainloopSm90TmaGmmaWarpSpecializedILi2ENS5_IJNS4_1CILi1EEESB_SB_EEENS1_35KernelTmaWarpSpecializedCooperativeEEENS5_IJNSA_ILi256EEENSA_ILi128EEENSA_ILi32EEEEEENS_10bfloat16_tENS5_IJlSB_lEEESJ_SK_NS4_8TiledMMAINS4_8MMA_AtomIJNS4_4SM904GMMA28MMA_64x128x16_F32BF16BF16_SSILNSO_5MajorE0ELSQ_0ELNSO_7ScaleInE1ELSR_1EEEEEENS4_6LayoutINS5_IJNSA_ILi2EEESB_SB_EEENS5_IJSB_NSA_ILi0EEESX_EEEEENS5_IJNS4_10UnderscoreES10_S10_EEEEENS4_13SM90_TMA_LOADENS4_14ComposedLayoutINS4_7SwizzleILi2ELi4ELi3EEENS4_18smem_ptr_flag_bitsILi16EEENSU_INS5_IJNSA_ILi8EEESH_EEENS5_IJSH_SB_EEEEEEEvNS4_8identityES13_S1D_vS1E_EENS_8epilogue10collective6detail29Sm90TmaWarpSpecializedAdapterINS1H_15DefaultEpilogueISJ_SK_SK_NS1G_6thread17LinearCombinationISJ_Li1EffLNS1L_9ScaleType4KindE0ELNS_15FloatRoundStyleE2ESJ_EENS1_15EpilogueDefaultEEEEEvvEEEEvNT_6ParamsE)
        .other          _ZN7cutlass13device_kernelINS_4gemm6kernel13GemmUniversalIN4cute5tupleIJiiiiEEENS1_10collective13CollectiveMmaINS1_34MainloopSm90TmaGmmaWarpSpecializedILi2ENS5_IJNS4_1CILi1EEESB_SB_EEENS1_35KernelTmaWarpSpecializedCooperativeEEENS5_IJNSA_ILi256EEENSA_ILi128EEENSA_ILi32EEEEEENS_10bfloat16_tENS5_IJlSB_lEEESJ_SK_NS4_8TiledMMAINS4_8MMA_AtomIJNS4_4SM904GMMA28MMA_64x128x16_F32BF16BF16_SSILNSO_5MajorE0ELSQ_0ELNSO_7ScaleInE1ELSR_1EEEEEENS4_6LayoutINS5_IJNSA_ILi2EEESB_SB_EEENS5_IJSB_NSA_ILi0EEESX_EEEEENS5_IJNS4_10UnderscoreES10_S10_EEEEENS4_13SM90_TMA_LOADENS4_14ComposedLayoutINS4_7SwizzleILi2ELi4ELi3EEENS4_18smem_ptr_flag_bitsILi16EEENSU_INS5_IJNSA_ILi8EEESH_EEENS5_IJSH_SB_EEEEEEEvNS4_8identityES13_S1D_vS1E_EENS_8epilogue10collective6detail29Sm90TmaWarpSpecializedAdapterINS1H_15DefaultEpilogueISJ_SK_SK_NS1G_6thread17LinearCombinationISJ_Li1EffLNS1L_9ScaleType4KindE0ELNS_15FloatRoundStyleE2ESJ_EENS1_15EpilogueDefaultEEEEEvvEEEEvNT_6ParamsE,@"STO_CUDA_ENTRY STV_DEFAULT"
_ZN7cutlass13device_kernelINS_4gemm6kernel13GemmUniversalIN4cute5tupleIJiiiiEEENS1_10collective13CollectiveMmaINS1_34MainloopSm90TmaGmmaWarpSpecializedILi2ENS5_IJNS4_1CILi1EEESB_SB_EEENS1_35KernelTmaWarpSpecializedCooperativeEEENS5_IJNSA_ILi256EEENSA_ILi128EEENSA_ILi32EEEEEENS_10bfloat16_tENS5_IJlSB_lEEESJ_SK_NS4_8TiledMMAINS4_8MMA_AtomIJNS4_4SM904GMMA28MMA_64x128x16_F32BF16BF16_SSILNSO_5MajorE0ELSQ_0ELNSO_7ScaleInE1ELSR_1EEEEEENS4_6LayoutINS5_IJNSA_ILi2EEESB_SB_EEENS5_IJSB_NSA_ILi0EEESX_EEEEENS5_IJNS4_10UnderscoreES10_S10_EEEEENS4_13SM90_TMA_LOADENS4_14ComposedLayoutINS4_7SwizzleILi2ELi4ELi3EEENS4_18smem_ptr_flag_bitsILi16EEENSU_INS5_IJNSA_ILi8EEESH_EEENS5_IJSH_SB_EEEEEEEvNS4_8identityES13_S1D_vS1E_EENS_8epilogue10collective6detail29Sm90TmaWarpSpecializedAdapterINS1H_15DefaultEpilogueISJ_SK_SK_NS1G_6thread17LinearCombinationISJ_Li1EffLNS1L_9ScaleType4KindE0ELNS_15FloatRoundStyleE2ESJ_EENS1_15EpilogueDefaultEEEEEvvEEEEvNT_6ParamsE:
[----:B------:R-:W0:Y:S01]  /*0000*/  LDC R1, c[0x0][0x28] ;  /* 0x00000a00ff017b82 */ /* 0x000e220000000800 */
[----:B------:R-:W1:Y:S01]  /*0010*/  S2R R18, SR_TID.X ;  /* 0x0000000000127919 */ /* 0x000e620000002100 */
[----:B------:R-:W-:Y:S01]  /*0020*/  ELECT P0, URZ, PT ;  /* 0x00000000003f782f */ /* 0x000fe20003800000 */
[----:B------:R-:W-:Y:S01]  /*0030*/  BSSY B0, `(.L_x_0) ;  /* 0x000000f000007945 */ /* 0x000fe20003800000 */
[--C-:B-1----:R-:W-:Y:S02]  /*0040*/  SHF.R.U32.HI R0, RZ, 0x5, R18.reuse ;  /* 0x00000005ff007819 */ /* 0x102fe40000011612 */
[----:B------:R-:W-:-:S03]  /*0050*/  SHF.R.U32.HI R22, RZ, 0x7, R18 ;  /* 0x00000007ff167819 */ /* 0x000fc60000011612 */
[----:B------:R-:W1:Y:S04]  /*0060*/  SHFL.IDX PT, R5, R0, RZ, 0x1f ;  /* 0x00001fff00057589 */ /* 0x000e6800000e0000 */
[----:B------:R2:W3:Y:S01]  /*0070*/  SHFL.IDX PT, R8, R22, RZ, 0x1f ;  /* 0x00001fff16087589 */ /* 0x0004e200000e0000 */
[----:B-1----:R-:W-:-:S13]  /*0080*/  ISETP.NE.OR P0, PT, R5, RZ, !P0 ;  /* 0x000000ff0500720c */ /* 0x002fda0004705670 */
[----:B0-23--:R-:W-:Y:S05]  /*0090*/  @P0 BRA `(.L_x_1) ;  /* 0x0000000000200947 */ /* 0x00dfea0003800000 */
[----:B------:R-:W-:Y:S02]  /*00a0*/  ULDC.64 UR4, c[0x0][0x198] ;  /* 0x0000660000047ab9 */ /* 0x000fe40000000a00 */
[----:B------:R-:W-:Y:S02]  /*00b0*/  UIADD3 UR6, UP0, UR4, 0xf0, URZ ;  /* 0x000000f004067890 */ /* 0x000fe4000ff1e03f */
[----:B------:R-:W-:Y:S02]  /*00c0*/  UIADD3 UR4, UP1, UR4, 0x1f0, URZ ;  /* 0x000001f004047890 */ /* 0x000fe4000ff3e03f */
[----:B------:R-:W-:Y:S02]  /*00d0*/  UIADD3.X UR7, URZ, UR5, URZ, UP0, !UPT ;  /* 0x000000053f077290 */ /* 0x000fe400087fe43f */
[----:B------:R-:W-:-:S07]  /*00e0*/  UIADD3.X UR5, URZ, UR5, URZ, UP1, !UPT ;  /* 0x000000053f057290 */ /* 0x000fce0008ffe43f */
[----:B------:R0:W-:Y:S02]  /*00f0*/  UTMACCTL.PF [UR6] ;  /* 0x00000000060079b9 */ /* 0x0001e40008040000 */
[----:B------:R0:W-:Y:S02]  /*0100*/  UTMACCTL.PF [UR4] ;  /* 0x00000000040079b9 */ /* 0x0001e40008040000 */
[----:B0-----:R-:W-:Y:S01]  /*0110*/  NOP ;  /* 0x0000000000007918 */ /* 0x001fe20000000000 */
.L_x_1:
[----:B------:R-:W-:Y:S05]  /*0120*/  BSYNC B0 ;  /* 0x0000000000007941 */ /* 0x000fea0003800000 */
.L_x_0:
[----:B------:R-:W0:Y:S02]  /*0130*/  SHFL.IDX PT, R2, R0, RZ, 0x1f ;  /* 0x00001fff00027589 */ /* 0x000e2400000e0000 */
[----:B0-----:R-:W-:-:S13]  /*0140*/  ISETP.NE.AND P0, PT, R2, RZ, PT ;  /* 0x000000ff0200720c */ /* 0x001fda0003f05270 */
[----:B------:R-:W-:Y:S05]  /*0150*/  @P0 BRA `(.L_x_2) ;  /* 0x0000000000480947 */ /* 0x000fea0003800000 */
[----:B------:R-:W0:Y:S01]  /*0160*/  S2UR UR8, SR_CgaCtaId ;  /* 0x00000000000879c3 */ /* 0x000e220000008800 */
[----:B------:R-:W-:Y:S01]  /*0170*/  UMOV UR4, 0x400 ;  /* 0x0000040000047882 */ /* 0x000fe20000000000 */
[----:B------:R-:W-:Y:S01]  /*0180*/  UMOV UR5, 0x1 ;  /* 0x0000000100057882 */ /* 0x000fe20000000000 */
[----:B------:R-:W-:Y:S01]  /*0190*/  UMOV UR6, 0x100 ;  /* 0x0000010000067882 */ /* 0x000fe20000000000 */
[----:B------:R-:W-:Y:S01]  /*01a0*/  ELECT P0, URZ, PT ;  /* 0x00000000003f782f */ /* 0x000fe20003800000 */
[----:B------:R-:W-:-:S04]  /*01b0*/  UIADD3 UR6, -UR6, 0x100000, URZ ;  /* 0x0010000006067890 */ /* 0x000fc8000fffe13f */
[----:B------:R-:W-:Y:S02]  /*01c0*/  USHF.L.U32 UR7, UR6, 0xb, URZ ;  /* 0x0000000b06077899 */ /* 0x000fe4000800063f */
[----:B------:R-:W-:Y:S02]  /*01d0*/  USHF.L.U32 UR6, UR6, 0x1, URZ ;  /* 0x0000000106067899 */ /* 0x000fe4000800063f */
[----:B0-----:R-:W-:Y:S02]  /*01e0*/  ULEA UR8, UR8, UR4, 0x18 ;  /* 0x0000000408087291 */ /* 0x001fe4000f8ec03f */
[----:B------:R-:W-:-:S04]  /*01f0*/  UIADD3 UR4, -UR5, 0x100000, URZ ;  /* 0x0010000005047890 */ /* 0x000fc8000fffe13f */
[----:B------:R-:W-:Y:S02]  /*0200*/  USHF.L.U32 UR5, UR4, 0xb, URZ ;  /* 0x0000000b04057899 */ /* 0x000fe4000800063f */
[----:B------:R-:W-:Y:S01]  /*0210*/  USHF.L.U32 UR4, UR4, 0x1, URZ ;  /* 0x0000000104047899 */ /* 0x000fe2000800063f */
[----:B------:R-:W0:Y:S11]  /*0220*/  FENCE.VIEW.ASYNC.S ;  /* 0x00000000000073c6 */ /* 0x000e360000000000 */
[----:B0-----:R0:W1:Y:S01]  /*0230*/  SYNCS.EXCH.64 URZ, [UR8], UR4 ;  /* 0x00000004083f75b2 */ /* 0x0010620008000100 */
[----:B------:R0:W2:Y:S01]  /*0240*/  SYNCS.EXCH.64 URZ, [UR8+0x10], UR6 ;  /* 0x00001006083f75b2 */ /* 0x0000a20008000100 */
[----:B------:R0:W3:Y:S01]  /*0250*/  SYNCS.EXCH.64 URZ, [UR8+0x8], UR4 ;  /* 0x00000804083f75b2 */ /* 0x0000e20008000100 */
[----:B------:R0:W4:Y:S01]  /*0260*/  SYNCS.EXCH.64 URZ, [UR8+0x18], UR6 ;  /* 0x00001806083f75b2 */ /* 0x0001220008000100 */
[----:B------:R-:W-:Y:S01]  /*0270*/  NOP ;  /* 0x0000000000007918 */ /* 0x000fe20000000000 */
.L_x_2:
[----:B------:R-:W5:Y:S01]  /*0280*/  SHFL.IDX PT, R0, R0, RZ, 0x1f ;  /* 0x00001fff00007589 */ /* 0x000f6200000e0000 */
[----:B------:R-:W-:Y:S01]  /*0290*/  ELECT P0, URZ, PT ;  /* 0x00000000003f782f */ /* 0x000fe20003800000 */
[----:B------:R-:W1:Y:S01]  /*02a0*/  LDC R2, c[0x0][0x65c] ;  /* 0x00019700ff027b82 */ /* 0x000e620000000800 */
[----:B------:R-:W-:Y:S01]  /*02b0*/  SHF.R.S32.HI R6, RZ, 0x1f, R5 ;  /* 0x0000001fff067819 */ /* 0x000fe20000011405 */
[----:B------:R-:W2:Y:S01]  /*02c0*/  S2R R3, SR_CTAID.Y ;  /* 0x0000000000037919 */ /* 0x000ea20000002600 */
[----:B0-----:R-:W-:Y:S01]  /*02d0*/  UMOV UR4, 0x20 ;  /* 0x0000002000047882 */ /* 0x001fe20000000000 */
[----:B------:R-:W-:Y:S01]  /*02e0*/  ISETP.NE.AND P2, PT, R8, RZ, PT ;  /* 0x000000ff0800720c */ /* 0x000fe20003f45270 */
[----:B------:R-:W-:Y:S01]  /*02f0*/  NOP ;  /* 0x0000000000007918 */ /* 0x000fe20000000000 */
[----:B------:R-:W0:Y:S01]  /*0300*/  S2R R4, SR_CTAID.X ;  /* 0x0000000000047919 */ /* 0x000e220000002500 */
[----:B------:R-:W-:Y:S01]  /*0310*/  LEA.HI R6, R6, R5, RZ, 0x2 ;  /* 0x0000000506067211 */ /* 0x000fe200078f10ff */
[----:B------:R-:W-:Y:S01]  /*0320*/  NOP ;  /* 0x0000000000007918 */ /* 0x000fe20000000000 */
[----:B-----5:R-:W-:-:S02]  /*0330*/  ISETP.NE.OR P0, PT, R0, RZ, !P0 ;  /* 0x000000ff0000720c */ /* 0x020fc40004705670 */
[----:B-1----:R-:W-:-:S04]  /*0340*/  ISETP.NE.AND P3, PT, R2, 0x1, PT ;  /* 0x000000010200780c */ /* 0x002fc80003f65270 */
[----:B------:R-:W-:Y:S02]  /*0350*/  P2R R0, PR, RZ, 0x8 ;  /* 0x00000008ff007803 */ /* 0x000fe40000000000 */
[----:B------:R-:W-:-:S05]  /*0360*/  LOP3.LUT R0, R6, 0xfffffffc, RZ, 0xc0, !PT ;  /* 0xfffffffc06007812 */ /* 0x000fca00078ec0ff */
[----:B------:R-:W-:Y:S01]  /*0370*/  VOTEU.ALL UP0, P0 ;  /* 0x00000000003f7886 */ /* 0x000fe20000000000 */
[----:B------:R-:W-:Y:S01]  /*0380*/  IMAD.IADD R0, R5, 0x1, -R0 ;  /* 0x0000000105007824 */ /* 0x000fe200078e0a00 */
[----:B------:R-:W0:Y:S01]  /*0390*/  @P3 LDC R17, c[0x0][0x10] ;  /* 0x00000400ff113b82 */ /* 0x000e220000000800 */
[----:B------:R-:W-:Y:S01]  /*03a0*/  VOTEU.ALL UP1, P0 ;  /* 0x00000000003f7886 */ /* 0x000fe20000020000 */
[----:B--2---:R-:W-:Y:S01]  /*03b0*/  @P3 IMAD.MOV.U32 R6, RZ, RZ, R3 ;  /* 0x000000ffff063224 */ /* 0x004fe200078e0003 */
[----:B------:R-:W-:Y:S01]  /*03c0*/  @!UP0 UMOV UR6, 0x400 ;  /* 0x0000040000068882 */ /* 0x000fe20000000000 */
[----:B------:R-:W-:-:S04]  /*03d0*/  @!UP0 UIADD3 UR4, -UR4, 0x100000, URZ ;  /* 0x0010000004048890 */ /* 0x000fc8000fffe13f */
[----:B------:R-:W-:Y:S02]  /*03e0*/  @!UP0 USHF.L.U32 UR5, UR4, 0xb, URZ ;  /* 0x0000000b04058899 */ /* 0x000fe4000800063f */
[----:B------:R-:W-:Y:S01]  /*03f0*/  @!UP0 USHF.L.U32 UR4, UR4, 0x1, URZ ;  /* 0x0000000104048899 */ /* 0x000fe2000800063f */
[----:B------:R-:W-:Y:S02]  /*0400*/  @P3 IMAD.MOV.U32 R7, RZ, RZ, RZ ;  /* 0x000000ffff073224 */ /* 0x000fe400078e00ff */
[----:B------:R-:W-:Y:S01]  /*0410*/  IMAD.MOV.U32 R5, RZ, RZ, RZ ;  /* 0x000000ffff057224 */ /* 0x000fe200078e00ff */
[----:B------:R-:W1:Y:S01]  /*0420*/  @!UP0 S2UR UR7, SR_CgaCtaId ;  /* 0x00000000000789c3 */ /* 0x000e620000008800 */
[----:B------:R-:W-:-:S07]  /*0430*/  @P3 IMAD.MOV.U32 R11, RZ, RZ, RZ ;  /* 0x000000ffff0b3224 */ /* 0x000fce00078e00ff */
[----:B------:R-:W2:Y:S01]  /*0440*/  @!P3 LDC R9, c[0x0][0xc] ;  /* 0x00000300ff09bb82 */ /* 0x000ea20000000800 */
[----:B0-----:R-:W-:-:S04]  /*0450*/  @P3 IMAD.WIDE.U32 R16, R4, R17, R6 ;  /* 0x0000001104103225 */ /* 0x001fc800078e0006 */
[----:B------:R-:W-:Y:S01]  /*0460*/  @P3 IMAD.IADD R17, R17, 0x1, R11 ;  /* 0x0000000111113824 */ /* 0x000fe200078e020b */
[----:B-1----:R-:W-:Y:S01]  /*0470*/  @!UP0 ULEA UR6, UR7, UR6, 0x18 ;  /* 0x0000000607068291 */ /* 0x002fe2000f8ec03f */
[----:B------:R-:W-:Y:S01]  /*0480*/  VOTEU.ALL UP0, P0 ;  /* 0x00000000003f7886 */ /* 0x000fe20000000000 */
[----:B------:R-:W-:-:S04]  /*0490*/  ISETP.NE.AND P0, PT, R0, 0x3, PT ;  /* 0x000000030000780c */ /* 0x000fc80003f05270 */
[----:B------:R-:W-:Y:S01]  /*04a0*/  ISETP.EQ.OR P0, PT, R0, RZ, !P0 ;  /* 0x000000ff0000720c */ /* 0x000fe20004702670 */
[----:B--2---:R-:W-:-:S03]  /*04b0*/  @!P3 IMAD.WIDE.U32 R6, R9, R3, R4 ;  /* 0x000000030906b225 */ /* 0x004fc600078e0004 */
[C---:B------:R-:W-:Y:S01]  /*04c0*/  ISETP.EQ.AND P0, PT, R8.reuse, RZ, P0 ;  /* 0x000000ff0800720c */ /* 0x040fe20000702270 */
[----:B------:R-:W-:Y:S01]  /*04d0*/  VIADD R8, R8, 0xffffffff ;  /* 0xffffffff08087836 */ /* 0x000fe20000000000 */
[----:B------:R-:W0:Y:S02]  /*04e0*/  FENCE.VIEW.ASYNC.S ;  /* 0x00000000000073c6 */ /* 0x000e240000000000 */
[----:B0-----:R0:W3:Y:S01]  /*04f0*/  @!UP0 SYNCS.EXCH.64 URZ, [UR6+0x30], UR4 ;  /* 0x00003004063f85b2 */ /* 0x0010e20008000100 */
[----:B------:R-:W-:Y:S01]  /*0500*/  @!P3 IMAD.MOV.U32 R16, RZ, RZ, R6 ;  /* 0x000000ffff10b224 */ /* 0x000fe200078e0006 */
[----:B------:R-:W-:Y:S01]  /*0510*/  SEL R19, RZ, 0x1, !P0 ;  /* 0x00000001ff137807 */ /* 0x000fe20004000000 */
[----:B------:R-:W-:Y:S01]  /*0520*/  @!P3 IMAD.MOV.U32 R17, RZ, RZ, R7 ;  /* 0x000000ffff11b224 */ /* 0x000fe200078e0007 */
[----:B------:R-:W-:-:S04]  /*0530*/  ISETP.GE.U32.AND P1, PT, R8, 0x2, PT ;  /* 0x000000020800780c */ /* 0x000fc80003f26070 */
[----:B------:R-:W-:Y:S01]  /*0540*/  SEL R19, R19, 0x2, P1 ;  /* 0x0000000213137807 */ /* 0x000fe20000800000 */
[----:B------:R0:W3:Y:S01]  /*0550*/  @!UP1 SYNCS.EXCH.64 URZ, [UR6+0x38], UR4 ;  /* 0x00003804063f95b2 */ /* 0x0000e20008000100 */
[----:B------:R-:W-:Y:S01]  /*0560*/  NOP ;  /* 0x0000000000007918 */ /* 0x000fe20000000000 */
[----:B---34-:R-:W-:Y:S06]  /*0570*/  BAR.SYNC.DEFER_BLOCKING 0x0 ;  /* 0x0000000000007b1d */ /* 0x018fec0000010000 */
[----:B------:R-:W-:Y:S05]  /*0580*/  @!P2 BRA `(.L_x_3) ;  /* 0x000000a000c0a947 */ /* 0x000fea0003800000 */
[----:B------:R-:W-:-:S13]  /*0590*/  ISETP.GT.U32.AND P0, PT, R8, 0x1, PT ;  /* 0x000000010800780c */ /* 0x000fda0003f04070 */
[----:B0-----:R-:W-:Y:S05]  /*05a0*/  @P0 EXIT ;  /* 0x000000000000094d */ /* 0x001fea0003800000 */
[----:B------:R-:W-:Y:S01]  /*05b0*/  ULDC.64 UR4, c[0x0][0x650] ;  /* 0x0001940000047ab9 */ /* 0x000fe20000000a00 */
[----:B------:R-:W-:Y:S01]  /*05c0*/  PRMT R0, RZ, 0x7610, R0 ;  /* 0x00007610ff007816 */ /* 0x000fe20000000000 */
[----:B------:R-:W-:Y:S01]  /*05d0*/  IMAD.MOV.U32 R153, RZ, RZ, -0x1 ;  /* 0xffffffffff997424 */ /* 0x000fe200078e00ff */
[----:B------:R-:W-:Y:S01]  /*05e0*/  ISETP.GE.U32.AND P0, PT, R16, UR4, PT ;  /* 0x0000000410007c0c */ /* 0x000fe2000bf06070 */
[----:B------:R-:W-:Y:S01]  /*05f0*/  IMAD.MOV.U32 R23, RZ, RZ, -0x1 ;  /* 0xffffffffff177424 */ /* 0x000fe200078e00ff */
[----:B------:R-:W-:Y:S02]  /*0600*/  MOV R152, 0xffffffff ;  /* 0xffffffff00987802 */ /* 0x000fe40000000f00 */
[----:B------:R-:W-:-:S13]  /*0610*/  ISETP.GE.U32.AND.EX P0, PT, R17, UR5, PT, P0 ;  /* 0x0000000511007c0c */ /* 0x000fda000bf06100 */
[----:B------:R-:W-:Y:S05]  /*0620*/  @P0 BRA `(.L_x_4) ;  /* 0x0000000400540947 */ /* 0x000fea0003800000 */
[----:B------:R-:W0:Y:S01]  /*0630*/  LDC.64 R14, c[0x0][0x628] ;  /* 0x00018a00ff0e7b82 */ /* 0x000e220000000a00 */
[----:B------:R-:W-:Y:S02]  /*0640*/  IMAD.MOV.U32 R6, RZ, RZ, R16 ;  /* 0x000000ffff067224 */ /* 0x000fe400078e0010 */
[----:B------:R-:W-:-:S05]  /*0650*/  IMAD.MOV.U32 R7, RZ, RZ, R17 ;  /* 0x000000ffff077224 */ /* 0x000fca00078e0011 */
[----:B------:R-:W1:Y:S08]  /*0660*/  LDC R0, c[0x0][0x630] ;  /* 0x00018c00ff007b82 */ /* 0x000e700000000800 */
[----:B------:R-:W2:Y:S01]  /*0670*/  LDC.64 R20, c[0x0][0x620] ;  /* 0x00018800ff147b82 */ /* 0x000ea20000000a00 */
[----:B0-----:R-:W-:-:S04]  /*0680*/  ISETP.NE.U32.AND P0, PT, R14, RZ, PT ;  /* 0x000000ff0e00720c */ /* 0x001fc80003f05070 */
[----:B------:R-:W-:-:S13]  /*0690*/  ISETP.NE.AND.EX P0, PT, R15, RZ, PT, P0 ;  /* 0x000000ff0f00720c */ /* 0x000fda0003f05300 */
[----:B-12---:R-:W-:Y:S05]  /*06a0*/  @!P0 BRA `(.L_x_5) ;  /* 0x0000000000288947 */ /* 0x006fea0003800000 */
[----:B------:R-:W0:Y:S02]  /*06b0*/  LDC R11, c[0x0][0x634] ;  /* 0x00018d00ff0b7b82 */ /* 0x000e240000000800 */
[----:B0-----:R-:W-:-:S05]  /*06c0*/  IADD3 R11, P0, R16, R11, RZ ;  /* 0x0000000b100b7210 */ /* 0x001fca0007f1e0ff */
[----:B------:R-:W-:-:S04]  /*06d0*/  IMAD.X R13, RZ, RZ, R17, P0 ;  /* 0x000000ffff0d7224 */ /* 0x000fc800000e0611 */
[----:B------:R-:W-:-:S04]  /*06e0*/  IMAD.WIDE.U32 R6, R13, R14, RZ ;  /* 0x0000000e0d067225 */ /* 0x000fc800078e00ff */
[----:B------:R-:W-:-:S04]  /*06f0*/  IMAD.WIDE.U32 R8, P0, R11, R15, R6 ;  /* 0x0000000f0b087225 */ /* 0x000fc80007800006 */
[----:B------:R-:W-:-:S04]  /*0700*/  IMAD.WIDE.U32 R6, R11, R14, RZ ;  /* 0x0000000e0b067225 */ /* 0x000fc800078e00ff */
[----:B------:R-:W-:Y:S01]  /*0710*/  IMAD.X R11, RZ, RZ, RZ, P0 ;  /* 0x000000ffff0b7224 */ /* 0x000fe200000e06ff */
[----:B------:R-:W-:Y:S01]  /*0720*/  IADD3 RZ, P0, R7, R8, RZ ;  /* 0x0000000807ff7210 */ /* 0x000fe20007f1e0ff */
[----:B------:R-:W-:-:S04]  /*0730*/  IMAD.MOV.U32 R10, RZ, RZ, R9 ;  /* 0x000000ffff0a7224 */ /* 0x000fc800078e0009 */
[----:B------:R-:W-:-:S08]  /*0740*/  IMAD.WIDE.U32.X R6, R13, R15, R10, P0 ;  /* 0x0000000f0d067225 */ /* 0x000fd000000e040a */
.L_x_5:
[-CC-:B------:R-:W-:Y:S01]  /*0750*/  SHF.R.U64 R23, R6, R0.reuse, R7.reuse ;  /* 0x0000000006177219 */ /* 0x180fe20000001207 */
[----:B------:R-:W0:Y:S01]  /*0760*/  LDC R10, c[0x0][0x618] ;  /* 0x00018600ff0a7b82 */ /* 0x000e220000000800 */
[----:B------:R-:W-:Y:S01]  /*0770*/  SHF.R.U32.HI R5, RZ, R0, R7 ;  /* 0x00000000ff057219 */ /* 0x000fe20000011607 */
[----:B------:R-:W-:Y:S01]  /*0780*/  ULDC UR4, c[0x0][0x150] ;  /* 0x0000540000047ab9 */ /* 0x000fe20000000800 */
[----:B------:R-:W-:Y:S02]  /*0790*/  IADD3 R9, P0, RZ, -R23, RZ ;  /* 0x80000017ff097210 */ /* 0x000fe40007f1e0ff */
[----:B------:R-:W-:-:S03]  /*07a0*/  I2FP.F32.U32 R0, R4 ;  /* 0x0000000400007245 */ /* 0x000fc60000201000 */
[----:B------:R-:W1:Y:S01]  /*07b0*/  LDC.64 R28, c[0x0][0x640] ;  /* 0x00019000ff1c7b82 */ /* 0x000e620000000a00 */
[----:B------:R-:W-:Y:S02]  /*07c0*/  IMAD.X R11, RZ, RZ, ~R5, P0 ;  /* 0x000000ffff0b7224 */ /* 0x000fe400000e0e05 */
[----:B------:R-:W-:Y:S01]  /*07d0*/  FMUL R0, R0, UR4 ;  /* 0x0000000400007c20 */ /* 0x000fe20008400000 */
[----:B------:R-:W-:Y:S01]  /*07e0*/  IMAD.WIDE.U32 R6, R9, R20, R16 ;  /* 0x0000001409067225 */ /* 0x000fe200078e0010 */
[----:B------:R-:W-:-:S03]  /*07f0*/  ULDC UR4, c[0x0][0x154] ;  /* 0x0000550000047ab9 */ /* 0x000fc60000000800 */
[----:B------:R-:W-:Y:S01]  /*0800*/  IMAD R8, R11, R20, RZ ;  /* 0x000000140b087224 */ /* 0x000fe200078e02ff */
[----:B------:R-:W2:Y:S01]  /*0810*/  LDC R5, c[0x0][0x144] ;  /* 0x00005100ff057b82 */ /* 0x000ea20000000800 */
[----:B------:R-:W3:Y:S02]  /*0820*/  F2I.U32.TRUNC.NTZ R0, R0 ;  /* 0x0000000000007305 */ /* 0x000ee4000020f000 */
[----:B------:R-:W-:-:S05]  /*0830*/  IMAD R9, R9, R21, R8 ;  /* 0x0000001509097224 */ /* 0x000fca00078e0208 */
[----:B------:R-:W4:Y:S01]  /*0840*/  LDC R12, c[0x0][0x608] ;  /* 0x00018200ff0c7b82 */ /* 0x000f220000000800 */
[----:B------:R-:W-:Y:S01]  /*0850*/  IADD3 R7, R7, R9, RZ ;  /* 0x0000000907077210 */ /* 0x000fe20007ffe0ff */
[----:B------:R-:W-:-:S03]  /*0860*/  IMAD.MOV.U32 R9, RZ, RZ, -0x1 ;  /* 0xffffffffff097424 */ /* 0x000fc600078e00ff */
[-CC-:B0-----:R-:W-:Y:S02]  /*0870*/  SHF.R.U64 R20, R6, R10.reuse, R7.reuse ;  /* 0x0000000a06147219 */ /* 0x181fe40000001207 */
[----:B------:R-:W-:Y:S01]  /*0880*/  I2FP.F32.U32 R6, R3 ;  /* 0x0000000300067245 */ /* 0x000fe20000201000 */
[----:B------:R-:W0:Y:S01]  /*0890*/  LDC R26, c[0x0][0x658] ;  /* 0x00019600ff1a7b82 */ /* 0x000e220000000800 */
[----:B-1----:R-:W-:Y:S01]  /*08a0*/  ISETP.NE.U32.AND P0, PT, R28, RZ, PT ;  /* 0x000000ff1c00720c */ /* 0x002fe20003f05070 */
[----:B---3--:R-:W-:Y:S01]  /*08b0*/  IMAD.MOV R8, RZ, RZ, -R0 ;  /* 0x000000ffff087224 */ /* 0x008fe200078e0a00 */
[----:B------:R-:W-:Y:S01]  /*08c0*/  SHF.R.U32.HI R7, RZ, R10, R7 ;  /* 0x0000000aff077219 */ /* 0x000fe20000011607 */
[----:B------:R-:W-:Y:S01]  /*08d0*/  FMUL R6, R6, UR4 ;  /* 0x0000000406067c20 */ /* 0x000fe20008400000 */
[----:B------:R-:W-:-:S03]  /*08e0*/  ISETP.NE.AND.EX P0, PT, R29, RZ, PT, P0 ;  /* 0x000000ff1d00720c */ /* 0x000fc60003f05300 */
[----:B------:R-:W1:Y:S01]  /*08f0*/  LDC R14, c[0x0][0x148] ;  /* 0x00005200ff0e7b82 */ /* 0x000e620000000800 */
[----:B--2---:R-:W-:-:S07]  /*0900*/  IMAD R0, R5, R8, R4 ;  /* 0x0000000805007224 */ /* 0x004fce00078e0204 */
[----:B------:R-:W2:Y:S01]  /*0910*/  LDC R24, c[0x0][0x600] ;  /* 0x00018000ff187b82 */ /* 0x000ea20000000800 */
[-CC-:B----4-:R-:W-:Y:S02]  /*0920*/  SHF.R.U64 R30, R20, R12.reuse, R7.reuse ;  /* 0x0000000c141e7219 */ /* 0x190fe40000001207 */
[----:B------:R-:W-:Y:S01]  /*0930*/  SHF.R.U32.HI R5, RZ, R12, R7 ;  /* 0x0000000cff057219 */ /* 0x000fe20000011607 */
[----:B------:R-:W-:Y:S01]  /*0940*/  IMAD.MOV.U32 R7, RZ, RZ, 0x1 ;  /* 0x00000001ff077424 */ /* 0x000fe200078e00ff */
[----:B------:R3:W4:Y:S03]  /*0950*/  F2I.U32.TRUNC.NTZ R12, R6 ;  /* 0x00000006000c7305 */ /* 0x000726000020f000 */
[----:B------:R-:W1:Y:S01]  /*0960*/  LDC R15, c[0x0][0x648] ;  /* 0x00019200ff0f7b82 */ /* 0x000e620000000800 */
[-C--:B0-----:R-:W-:Y:S02]  /*0970*/  SHF.L.U32 R4, R9, R26.reuse, RZ ;  /* 0x0000001a09047219 */ /* 0x081fe400000006ff */
[----:B------:R-:W-:-:S02]  /*0980*/  SHF.R.U64 R32, R30, R26, R5 ;  /* 0x0000001a1e207219 */ /* 0x000fc40000001205 */
[----:B------:R-:W-:Y:S02]  /*0990*/  LOP3.LUT R11, RZ, R4, RZ, 0x33, !PT ;  /* 0x00000004ff0b7212 */ /* 0x000fe400078e33ff */
[-C--:B------:R-:W-:Y:S01]  /*09a0*/  SHF.R.U32.HI R5, RZ, R26.reuse, R5 ;  /* 0x0000001aff057219 */ /* 0x080fe20000011605 */
[----:B------:R-:W0:Y:S01]  /*09b0*/  LDC R21, c[0x0][0x638] ;  /* 0x00018e00ff157b82 */ /* 0x000e220000000800 */
[----:B------:R-:W-:Y:S01]  /*09c0*/  SHF.L.U32 R10, R7, R26, RZ ;  /* 0x0000001a070a7219 */ /* 0x000fe200000006ff */
[----:B------:R-:W-:-:S06]  /*09d0*/  IMAD.MOV.U32 R4, RZ, RZ, R32 ;  /* 0x000000ffff047224 */ /* 0x000fcc00078e0020 */
[----:B------:R-:W0:Y:S01]  /*09e0*/  LDC R152, c[0x0][0x610] ;  /* 0x00018400ff987b82 */ /* 0x000e220000000800 */
[----:B---34-:R-:W-:Y:S05]  /*09f0*/  @!P0 BRA `(.L_x_6) ;  /* 0x0000000000288947 */ /* 0x018fea0003800000 */
[----:B------:R-:W3:Y:S02]  /*0a00*/  LDC R9, c[0x0][0x64c] ;  /* 0x00019300ff097b82 */ /* 0x000ee40000000800 */
[----:B---3--:R-:W-:-:S05]  /*0a10*/  IADD3 R9, P0, R32, R9, RZ ;  /* 0x0000000920097210 */ /* 0x008fca0007f1e0ff */
        /* <DEDUP_REMOVED lines=8> */
.L_x_6:
[----:B-1----:R-:W-:Y:S01]  /*0aa0*/  SHF.R.U64 R4, R4, R15, R5 ;  /* 0x0000000f04047219 */ /* 0x002fe20000001205 */
[----:B------:R-:W-:Y:S01]  /*0ab0*/  IMAD.MOV R12, RZ, RZ, -R12 ;  /* 0x000000ffff0c7224 */ /* 0x000fe200078e0a0c */
[----:B------:R-:W-:Y:S02]  /*0ac0*/  LOP3.LUT R11, R30, R11, RZ, 0xc0, !PT ;  /* 0x0000000b1e0b7212 */ /* 0x000fe400078ec0ff */
[----:B--2---:R-:W-:Y:S01]  /*0ad0*/  IADD3 R5, R24, -0x1, RZ ;  /* 0xffffffff18057810 */ /* 0x004fe20007ffe0ff */
[----:B------:R-:W-:Y:S02]  /*0ae0*/  IMAD.MOV R6, RZ, RZ, -R4 ;  /* 0x000000ffff067224 */ /* 0x000fe400078e0a04 */
[----:B------:R-:W-:Y:S01]  /*0af0*/  @P3 IMAD R0, R14, R12, R3 ;  /* 0x0000000c0e003224 */ /* 0x000fe200078e0203 */
[----:B------:R-:W-:Y:S01]  /*0b00*/  LOP3.LUT R5, R20, R5, RZ, 0xc0, !PT ;  /* 0x0000000514057212 */ /* 0x000fe200078ec0ff */
[----:B------:R-:W-:Y:S02]  /*0b10*/  IMAD R11, R10, R4, R11 ;  /* 0x000000040a0b7224 */ /* 0x000fe400078e020b */
[----:B0-----:R-:W-:-:S02]  /*0b20*/  IMAD R3, R6, R21, R32 ;  /* 0x0000001506037224 */ /* 0x001fc400078e0220 */
[----:B------:R-:W-:Y:S02]  /*0b30*/  IMAD R152, R11, R152, R0 ;  /* 0x000000980b987224 */ /* 0x000fe400078e0200 */
[----:B------:R-:W-:Y:S02]  /*0b40*/  IMAD R3, R3, R24, R5 ;  /* 0x0000001803037224 */ /* 0x000fe400078e0205 */
[----:B------:R-:W-:-:S03]  /*0b50*/  IMAD.MOV.U32 R0, RZ, RZ, 0x1 ;  /* 0x00000001ff007424 */ /* 0x000fc600078e00ff */
[----:B------:R-:W-:Y:S02]  /*0b60*/  SEL R153, R3, R152, !P3 ;  /* 0x0000009803997207 */ /* 0x000fe40005800000 */
[----:B------:R-:W-:-:S07]  /*0b70*/  SEL R152, R152, R3, !P3 ;  /* 0x0000000398987207 */ /* 0x000fce0005800000 */
.L_x_4:
[----:B------:R-:W-:-:S08]  /*0b80*/  NOP ;  /* 0x0000000000007918 */ /* 0x000fd00000000000 */
[----:B------:R-:W0:Y:S02]  /*0b90*/  USETMAXREG.TRY_ALLOC.CTAPOOL UP0, 0xe8 ;  /* 0x000000e8000079c8 */ /* 0x000e240008000600 */
[----:B0-----:R-:W-:-:S13]  /*0ba0*/  PLOP3.LUT P0, PT, PT, PT, UP0, 0x80, 0x0 ;  /* 0x000000000000781c */ /* 0x001fda0003f0f008 */
[----:B------:R-:W-:Y:S05]  /*0bb0*/  @!P0 BRA `(.L_x_4) ;  /* 0xfffffffc00f08947 */ /* 0x000fea000383ffff */
[----:B------:R-:W-:Y:S01]  /*0bc0*/  ULDC.64 UR4, c[0x0][0x598] ;  /* 0x0001660000047ab9 */ /* 0x000fe20000000a00 */
[----:B------:R-:W-:Y:S01]  /*0bd0*/  ULDC.64 UR36, c[0x0][0x208] ;  /* 0x0000820000247ab9 */ /* 0x000fe20000000a00 */
[----:B------:R-:W-:-:S04]  /*0be0*/  ISETP.NE.U32.AND P0, PT, RZ, UR4, PT ;  /* 0x00000004ff007c0c */ /* 0x000fc8000bf05070 */
[----:B------:R-:W-:-:S13]  /*0bf0*/  ISETP.NE.AND.EX P0, PT, RZ, UR5, PT, P0 ;  /* 0x00000005ff007c0c */ /* 0x000fda000bf05300 */
[----:B------:R-:W-:Y:S05]  /*0c00*/  @!P0 BRA `(.L_x_7) ;  /* 0x00000000001c8947 */ /* 0x000fea0003800000 */
[----:B------:R-:W0:Y:S02]  /*0c10*/  LDC.64 R4, c[0x0][0x598] ;  /* 0x00016600ff047b82 */ /* 0x000e240000000a00 */
[----:B0-----:R-:W2:Y:S02]  /*0c20*/  LDG.E.64 R4, desc[UR36][R4.64] ;  /* 0x0000002404047981 */ /* 0x001ea4000c1e1b00 */
[----:B--2---:R-:W-:-:S04]  /*0c30*/  ISETP.NE.U32.AND P0, PT, R4, RZ, PT ;  /* 0x000000ff0400720c */ /* 0x004fc80003f05070 */
[----:B------:R-:W-:-:S13]  /*0c40*/  ISETP.NE.AND.EX P0, PT, R5, RZ, PT, P0 ;  /* 0x000000ff0500720c */ /* 0x000fda0003f05300 */
[----:B------:R-:W-:Y:S05]  /*0c50*/  @!P0 BRA `(.L_x_7) ;  /* 0x0000000000088947 */ /* 0x000fea0003800000 */
[----:B------:R0:W5:Y:S01]  /*0c60*/  LD.E R154, desc[UR36][R4.64] ;  /* 0x00000024049a7980 */ /* 0x000162000c101900 */
[----:B------:R-:W-:Y:S05]  /*0c70*/  BRA `(.L_x_8) ;  /* 0x0000000000247947 */ /* 0x000fea0003800000 */
.L_x_7:
[----:B------:R-:W-:Y:S02]  /*0c80*/  ULDC.64 UR4, c[0x0][0x588] ;  /* 0x0001620000047ab9 */ /* 0x000fe40000000a00 */
[----:B------:R-:W-:-:S04]  /*0c90*/  ISETP.NE.U32.AND P0, PT, RZ, UR4, PT ;  /* 0x00000004ff007c0c */ /* 0x000fc8000bf05070 */
[----:B------:R-:W-:-:S13]  /*0ca0*/  ISETP.NE.AND.EX P0, PT, RZ, UR5, PT, P0 ;  /* 0x00000005ff007c0c */ /* 0x000fda000bf05300 */
[----:B------:R-:W-:Y:S05]  /*0cb0*/  @!P0 BRA `(.L_x_9) ;  /* 0x00000000000c8947 */ /* 0x000fea0003800000 */
[----:B------:R-:W0:Y:S02]  /*0cc0*/  LDC.64 R154, c[0x0][0x588] ;  /* 0x00016200ff9a7b82 */ /* 0x000e240000000a00 */
[----:B0-----:R1:W5:Y:S01]  /*0cd0*/  LDG.E R154, desc[UR36][R154.64] ;  /* 0x000000249a9a7981 */ /* 0x001362000c1e1900 */
[----:B------:R-:W-:Y:S05]  /*0ce0*/  BRA `(.L_x_8) ;  /* 0x0000000000087947 */ /* 0x000fea0003800000 */
.L_x_9:
[----:B------:R-:W-:Y:S02]  /*0cf0*/  ULDC UR4, c[0x0][0x580] ;  /* 0x0001600000047ab9 */ /* 0x000fe40000000800 */
[----:B------:R-:W-:-:S07]  /*0d00*/  IMAD.U32 R154, RZ, RZ, UR4 ;  /* 0x00000004ff9a7e24 */ /* 0x000fce000f8e00ff */
.L_x_8:
[----:B------:R-:W-:Y:S02]  /*0d10*/  ULDC.64 UR4, c[0x0][0x5a0] ;  /* 0x0001680000047ab9 */ /* 0x000fe40000000a00 */
[----:B------:R-:W-:-:S04]  /*0d20*/  ISETP.NE.U32.AND P0, PT, RZ, UR4, PT ;  /* 0x00000004ff007c0c */ /* 0x000fc8000bf05070 */
[----:B------:R-:W-:-:S13]  /*0d30*/  ISETP.NE.AND.EX P0, PT, RZ, UR5, PT, P0 ;  /* 0x00000005ff007c0c */ /* 0x000fda000bf05300 */
[----:B------:R-:W-:Y:S05]  /*0d40*/  @!P0 BRA `(.L_x_10) ;  /* 0x00000000001c8947 */ /* 0x000fea0003800000 */
[----:B0-----:R-:W0:Y:S02]  /*0d50*/  LDC.64 R4, c[0x0][0x5a0] ;  /* 0x00016800ff047b82 */ /* 0x001e240000000a00 */
[----:B0-----:R-:W2:Y:S02]  /*0d60*/  LDG.E.64 R4, desc[UR36][R4.64] ;  /* 0x0000002404047981 */ /* 0x001ea4000c1e1b00 */
[----:B--2---:R-:W-:-:S04]  /*0d70*/  ISETP.NE.U32.AND P0, PT, R4, RZ, PT ;  /* 0x000000ff0400720c */ /* 0x004fc80003f05070 */
[----:B------:R-:W-:-:S13]  /*0d80*/  ISETP.NE.AND.EX P0, PT, R5, RZ, PT, P0 ;  /* 0x000000ff0500720c */ /* 0x000fda0003f05300 */
[----:B------:R-:W-:Y:S05]  /*0d90*/  @!P0 BRA `(.L_x_10) ;  /* 0x0000000000088947 */ /* 0x000fea0003800000 */
[----:B-1----:R0:W5:Y:S01]  /*0da0*/  LD.E R155, desc[UR36][R4.64] ;  /* 0x00000024049b7980 */ /* 0x002162000c101900 */
[----:B------:R-:W-:Y:S05]  /*0db0*/  BRA `(.L_x_11) ;  /* 0x0000000000247947 */ /* 0x000fea0003800000 */
.L_x_10:
[----:B------:R-:W-:Y:S02]  /*0dc0*/  ULDC.64 UR4, c[0x0][0x590] ;  /* 0x0001640000047ab9 */ /* 0x000fe40000000a00 */
[----:B------:R-:W-:-:S04]  /*0dd0*/  ISETP.NE.U32.AND P0, PT, RZ, UR4, PT ;  /* 0x00000004ff007c0c */ /* 0x000fc8000bf05070 */
[----:B------:R-:W-:-:S13]  /*0de0*/  ISETP.NE.AND.EX P0, PT, RZ, UR5, PT, P0 ;  /* 0x00000005ff007c0c */ /* 0x000fda000bf05300 */
[----:B------:R-:W-:Y:S05]  /*0df0*/  @!P0 BRA `(.L_x_12) ;  /* 0x00000000000c8947 */ /* 0x000fea0003800000 */
[----:B0-----:R-:W1:Y:S02]  /*0e00*/  LDC.64 R4, c[0x0][0x590] ;  /* 0x00016400ff047b82 */ /* 0x001e640000000a00 */
[----:B-1----:R1:W5:Y:S01]  /*0e10*/  LDG.E R155, desc[UR36][R4.64] ;  /* 0x00000024049b7981 */ /* 0x002362000c1e1900 */
[----:B------:R-:W-:Y:S05]  /*0e20*/  BRA `(.L_x_11) ;  /* 0x0000000000087947 */ /* 0x000fea0003800000 */
.L_x_12:
[----:B------:R-:W-:Y:S02]  /*0e30*/  ULDC UR4, c[0x0][0x584] ;  /* 0x0001610000047ab9 */ /* 0x000fe40000000800 */
[----:B-1----:R-:W-:-:S07]  /*0e40*/  IMAD.U32 R155, RZ, RZ, UR4 ;  /* 0x00000004ff9b7e24 */ /* 0x002fce000f8e00ff */
.L_x_11:
[----:B------:R-:W-:-:S13]  /*0e50*/  LOP3.LUT P0, RZ, R0, 0xff, RZ, 0xc0, !PT ;  /* 0x000000ff00ff7812 */ /* 0x000fda000780c0ff */
[----:B------:R-:W-:Y:S05]  /*0e60*/  @!P0 EXIT ;  /* 0x000000000000894d */ /* 0x000fea0003800000 */
[----:B------:R-:W-:Y:S01]  /*0e70*/  ULDC UR4, c[0x0][0x28c] ;  /* 0x0000a30000047ab9 */ /* 0x000fe20000000800 */
[----:B------:R-:W-:Y:S01]  /*0e80*/  LOP3.LUT R164, R19, 0x1, RZ, 0xfc, !PT ;  /* 0x0000000113a47812 */ /* 0x000fe200078efcff */
[----:B------:R-:W-:Y:S01]  /*0e90*/  UIADD3 UR4, UR4, 0x1f, URZ ;  /* 0x0000001f04047890 */ /* 0x000fe2000fffe03f */
[----:B------:R-:W-:Y:S01]  /*0ea0*/  UMOV UR38, URZ ;  /* 0x0000003f00267c82 */ /* 0x000fe20008000000 */
[----:B------:R-:W-:Y:S02]  /*0eb0*/  UMOV UR39, URZ ;  /* 0x0000003f00277c82 */ /* 0x000fe40008000000 */
[----:B------:R-:W-:-:S04]  /*0ec0*/  USHF.R.S32.HI UR5, URZ, 0x1f, UR4 ;  /* 0x0000001f3f057899 */ /* 0x000fc80008011404 */
[----:B------:R-:W-:-:S04]  /*0ed0*/  ULEA.HI UR5, UR5, UR4, URZ, 0x5 ;  /* 0x0000000405057291 */ /* 0x000fc8000f8f283f */
[----:B------:R-:W-:-:S12]  /*0ee0*/  USHF.R.S32.HI UR40, URZ, 0x5, UR5 ;  /* 0x000000053f287899 */ /* 0x000fd80008011405 */
.L_x_284:
[----:B------:R-:W-:Y:S01]  /*0ef0*/  LOP3.LUT R0, R18, 0x80, RZ, 0xc0, !PT ;  /* 0x0000008012007812 */ /* 0x000fe200078ec0ff */
[----:B--2---:R-:W2:Y:S01]  /*0f00*/  S2UR UR7, SR_CgaCtaId ;  /* 0x00000000000779c3 */ /* 0x004ea20000008800 */
[----:B------:R-:W-:Y:S02]  /*0f10*/  UMOV UR6, 0x400 ;  /* 0x0000040000067882 */ /* 0x000fe40000000000 */
[----:B------:R-:W-:-:S06]  /*0f20*/  SHF.R.U32.HI R0, RZ, 0x7, R0 ;  /* 0x00000007ff007819 */ /* 0x000fcc0000011600 */
[----:B---3--:R-:W3:Y:S01]  /*0f30*/  SHFL.IDX PT, R0, R0, RZ, 0x1f ;  /* 0x00001fff00007589 */ /* 0x008ee200000e0000 */
[----:B--2---:R-:W-:Y:S01]  /*0f40*/  ULEA UR42, UR7, UR6, 0x18 ;  /* 0x00000006072a7291 */ /* 0x004fe2000f8ec03f */
[----:B---3--:R-:W-:-:S13]  /*0f50*/  R2UR UR4, R0 ;  /* 0x00000000000472ca */ /* 0x008fda00000e0000 */
[----:B------:R-:W-:-:S04]  /*0f60*/  ULEA.HI UR5, UR4, UR4, URZ, 0x1 ;  /* 0x0000000404057291 */ /* 0x000fc8000f8f083f */
[----:B------:R-:W-:-:S04]  /*0f70*/  ULOP3.LUT UR5, UR5, 0xffffe, URZ, 0xc0, !UPT ;  /* 0x000ffffe05057892 */ /* 0x000fc8000f8ec03f */
[----:B------:R-:W-:-:S03]  /*0f80*/  UIADD3 UR5, UR4, -UR5, URZ ;  /* 0x8000000504057290 */ /* 0x000fc6000fffe03f */
[----:B------:R-:W-:Y:S01]  /*0f90*/  ULDC UR4, c[0x0][0x28c] ;  /* 0x0000a30000047ab9 */ /* 0x000fe20000000800 */
[----:B------:R-:W-:Y:S01]  /*0fa0*/  ULEA UR5, UR5, UR42, 0xc ;  /* 0x0000002a05057291 */ /* 0x000fe2000f8e603f */
[----:B------:R-:W-:-:S03]  /*0fb0*/  ISETP.LT.AND P0, PT, RZ, UR4, PT ;  /* 0x00000004ff007c0c */ /* 0x000fc6000bf01270 */
[----:B------:R-:W-:-:S04]  /*0fc0*/  UIADD3 UR5, UR5, 0x100, URZ ;  /* 0x0000010005057890 */ /* 0x000fc8000fffe03f */
[----:B------:R-:W-:-:S04]  /*0fd0*/  USHF.R.U32.HI UR5, URZ, 0x4, UR5 ;  /* 0x000000043f057899 */ /* 0x000fc80008011605 */
[----:B------:R-:W-:Y:S02]  /*0fe0*/  ULOP3.LUT UR41, UR5, 0x3fff, URZ, 0xc0, !UPT ;  /* 0x00003fff05297892 */ /* 0x000fe4000f8ec03f */
[----:B-1--45:R-:W-:Y:S10]  /*0ff0*/  @P0 BRA `(.L_x_13) ;  /* 0x0000000000400947 */ /* 0x032ff40003800000 */
[----:B------:R-:W-:Y:S01]  /*1000*/  MOV R0, 0x0 ;  /* 0x0000000000007802 */ /* 0x000fe20000000f00 */
[----:B------:R-:W-:Y:S01]  /*1010*/  ULDC.64 UR4, c[0x4][0x68] ;  /* 0x01001a0000047ab9 */ /* 0x000fe20000000a00 */
[----:B------:R-:W-:Y:S01]  /*1020*/  ULDC.64 UR6, c[0x4][0x8] ;  /* 0x0100020000067ab9 */ /* 0x000fe20000000a00 */
[----:B01----:R-:W-:Y:S01]  /*1030*/  IMAD.U32 R4, RZ, RZ, UR4 ;  /* 0x00000004ff047e24 */ /* 0x003fe2000f8e00ff */
[----:B------:R0:W1:Y:S01]  /*1040*/  LDC.64 R14, c[0x4][R0] ;  /* 0x01000000000e7b82 */ /* 0x0000620000000a00 */
[----:B------:R-:W-:Y:S01]  /*1050*/  IMAD.U32 R5, RZ, RZ, UR5 ;  /* 0x00000005ff057e24 */ /* 0x000fe2000f8e00ff */
[----:B------:R-:W-:Y:S01]  /*1060*/  ULDC.64 UR4, c[0x4][0x70] ;  /* 0x01001c0000047ab9 */ /* 0x000fe20000000a00 */
[----:B------:R-:W-:Y:S01]  /*1070*/  MOV R10, UR6 ;  /* 0x00000006000a7c02 */ /* 0x000fe20008000f00 */
[----:B------:R-:W-:Y:S02]  /*1080*/  IMAD.U32 R6, RZ, RZ, UR4 ;  /* 0x00000004ff067e24 */ /* 0x000fe4000f8e00ff */
[----:B------:R-:W-:-:S02]  /*1090*/  IMAD.U32 R7, RZ, RZ, UR5 ;  /* 0x00000005ff077e24 */ /* 0x000fc4000f8e00ff */
[----:B------:R-:W-:Y:S02]  /*10a0*/  IMAD.U32 R11, RZ, RZ, UR7 ;  /* 0x00000007ff0b7e24 */ /* 0x000fe4000f8e00ff */
[----:B------:R-:W-:Y:S02]  /*10b0*/  IMAD.MOV.U32 R8, RZ, RZ, 0x1e1 ;  /* 0x000001e1ff087424 */ /* 0x000fe400078e00ff */
[----:B------:R-:W-:Y:S02]  /*10c0*/  IMAD.MOV.U32 R12, RZ, RZ, 0x1 ;  /* 0x00000001ff0c7424 */ /* 0x000fe400078e00ff */
[----:B0-----:R-:W-:-:S07]  /*10d0*/  IMAD.MOV.U32 R13, RZ, RZ, RZ ;  /* 0x000000ffff0d7224 */ /* 0x001fce00078e00ff */
[----:B------:R-:W-:-:S07]  /*10e0*/  LEPC R20, `(.L_x_13) ;  /* 0x000000001014794e */ /* 0x000fce0000000000 */
[----:B-1---5:R-:W-:Y:S05]  /*10f0*/  CALL.ABS.NOINC R14 ;  /* 0x000000000e007343 */ /* 0x022fea0003c00000 */
.L_x_13:
[----:B------:R-:W-:-:S13]  /*1100*/  ISETP.NE.AND P0, PT, R164, 0x3, PT ;  /* 0x00000003a400780c */ /* 0x000fda0003f05270 */
[----:B------:R-:W-:Y:S05]  /*1110*/  @!P0 BRA `(.L_x_14) ;  /* 0x0000000000048947 */ /* 0x000fea0003800000 */
[----:B------:R-:W-:Y:S01]  /*1120*/  BPT.TRAP 0x1 ;  /* 0x000000040000795c */ /* 0x000fe20000300000 */
.L_x_14:
[----:B------:R-:W-:Y:S02]  /*1130*/  IMAD.U32 R3, RZ, RZ, UR39 ;  /* 0x00000027ff037e24 */ /* 0x000fe4000f8e00ff */
[----:B------:R-:W-:-:S03]  /*1140*/  IMAD.U32 R0, RZ, RZ, UR38 ;  /* 0x00000026ff007e24 */ /* 0x000fc6000f8e00ff */
[----:B------:R-:W-:Y:S02]  /*1150*/  LEA R3, R3, UR42, 0x3 ;  /* 0x0000002a03037c11 */ /* 0x000fe4000f8e18ff */
[----:B------:R-:W-:-:S04]  /*1160*/  SHF.L.U32 R0, R0, 0x1f, RZ ;  /* 0x0000001f00007819 */ /* 0x000fc800000006ff */
[----:B------:R2:W3:Y:S01]  /*1170*/  SYNCS.PHASECHK.TRANS64.TRYWAIT P1, [R3+URZ], R0 ;  /* 0x00000000030075a7 */ /* 0x0004e2000802017f */
[----:B------:R-:W-:Y:S05]  /*1180*/  @!P0 BRA `(.L_x_15) ;  /* 0x0000000000048947 */ /* 0x000fea0003800000 */
[----:B------:R-:W-:Y:S01]  /*1190*/  BPT.TRAP 0x1 ;  /* 0x000000040000795c */ /* 0x000fe20000300000 */
.L_x_15:
[----:B---3--:R-:W-:Y:S05]  /*11a0*/  @P1 BRA `(.L_x_16) ;  /* 0x0000000000081947 */ /* 0x008fea0003800000 */
[----:B------:R-:W3:Y:S02]  /*11b0*/  SYNCS.PHASECHK.TRANS64.TRYWAIT P1, [R3+URZ], R0 ;  /* 0x00000000030075a7 */ /* 0x000ee4000802017f */
[----:B---3--:R-:W-:Y:S05]  /*11c0*/  @!P1 BRA `(.L_x_17) ;  /* 0x000000a800f89947 */ /* 0x008fea0003800000 */
.L_x_16:
[----:B------:R-:W-:-:S04]  /*11d0*/  UISETP.LT.AND UP0, UPT, UR40, 0x1, UPT ;  /* 0x000000012800788c */ /* 0x000fc8000bf01270 */
[----:B------:R-:W-:-:S04]  /*11e0*/  USEL UR4, UR40, 0x1, UP0 ;  /* 0x0000000128047887 */ /* 0x000fc80008000000 */
[----:B------:R-:W-:-:S06]  /*11f0*/  UIADD3 UR4, UR40, -UR4, URZ ;  /* 0x8000000428047290 */ /* 0x000fcc000fffe03f */
[----:B--23--:R-:W-:Y:S01]  /*1200*/  IMAD.U32 R0, RZ, RZ, UR4 ;  /* 0x00000004ff007e24 */ /* 0x00cfe2000f8e00ff */
[----:B------:R-:W-:Y:S05]  /*1210*/  WARPSYNC.ALL ;  /* 0x0000000000007948 */ /* 0x000fea0003800000 */
[----:B------:R-:W-:Y:S01]  /*1220*/  ISETP.GE.AND P1, PT, R0, 0x1, PT ;  /* 0x000000010000780c */ /* 0x000fe20003f26270 */
[----:B------:R-:W-:Y:S01]  /*1230*/  UIADD3 UR4, UR42, 0x8100, URZ ;  /* 0x000081002a047890 */ /* 0x000fe2000fffe03f */
[----:B------:R-:W-:Y:S01]  /*1240*/  WARPGROUP.ARRIVE ;  /* 0x00000000000079c5 */ /* 0x000fe20000000000 */
[----:B------:R-:W-:Y:S01]  /*1250*/  UMOV UR9, 0x80000020 ;  /* 0x8000002000097882 */ /* 0x000fe20000000000 */
[----:B------:R-:W-:Y:S01]  /*1260*/  UMOV UR11, 0x80000020 ;  /* 0x80000020000b7882 */ /* 0x000fe20000000000 */
[----:B------:R-:W-:-:S04]  /*1270*/  USHF.R.U32.HI UR4, URZ, 0x4, UR4 ;  /* 0x000000043f047899 */ /* 0x000fc80008011604 */
[----:B------:R-:W-:Y:S02]  /*1280*/  ULOP3.LUT UR5, UR4, 0x3fff, URZ, 0xc0, !UPT ;  /* 0x00003fff04057892 */ /* 0x000fe4000f8ec03f */
[----:B------:R-:W-:Y:S02]  /*1290*/  ULOP3.LUT UR4, UR41, 0x10000, URZ, 0xfc, !UPT ;  /* 0x0001000029047892 */ /* 0x000fe4000f8efc3f */
[----:B------:R-:W-:Y:S02]  /*12a0*/  ULOP3.LUT UR5, UR5, 0x10000, URZ, 0xfc, !UPT ;  /* 0x0001000005057892 */ /* 0x000fe4000f8efc3f */
[----:B------:R-:W-:Y:S02]  /*12b0*/  ULEA UR6, UR39, UR4, 0xa ;  /* 0x0000000427067291 */ /* 0x000fe4000f8e503f */
[----:B------:R-:W-:-:S05]  /*12c0*/  ULEA UR7, UR39, UR5, 0x9 ;  /* 0x0000000527077291 */ /* 0x000fca000f8e483f */
[----:B------:R-:W-:Y:S02]  /*12d0*/  UMOV UR8, UR6 ;  /* 0x0000000600087c82 */ /* 0x000fe40008000000 */
[----:B------:R-:W-:Y:S02]  /*12e0*/  UMOV UR10, UR7 ;  /* 0x00000007000a7c82 */ /* 0x000fe40008000000 */
[----:B------:R-:W-:Y:S01]  /*12f0*/  HGMMA.64x128x16.F32.BF16 R88, gdesc[UR8], RZ, !UPT, gsb0 ;  /* 0x01e00000085879f0 */ /* 0x000fe2000c0018ff */
[----:B------:R-:W-:Y:S01]  /*1300*/  UIADD3 UR8, UR6, 0x200, URZ ;  /* 0x0000020006087890 */ /* 0x000fe2000fffe03f */
[----:B------:R-:W-:Y:S01]  /*1310*/  UMOV UR9, 0x80000020 ;  /* 0x8000002000097882 */ /* 0x000fe20000000000 */
[----:B------:R-:W-:Y:S02]  /*1320*/  WARPGROUP.DEPBAR.LE gsb0, 0x0 ;  /* 0x00008000000079c5 */ /* 0x000fe40000010000 */
[----:B------:R-:W-:-:S07]  /*1330*/  WARPGROUP.ARRIVE ;  /* 0x00000000000079c5 */ /* 0x000fce0000000000 */
[----:B------:R-:W-:Y:S01]  /*1340*/  HGMMA.64x128x16.F32.BF16 R24, gdesc[UR8], RZ, !UPT, gsb0 ;  /* 0x01e00000081879f0 */ /* 0x000fe2000c0018ff */
[----:B------:R-:W-:Y:S02]  /*1350*/  UIADD3 UR8, UR6, 0x2, URZ ;  /* 0x0000000206087890 */ /* 0x000fe4000fffe03f */
[----:B------:R-:W-:Y:S01]  /*1360*/  UIADD3 UR10, UR7, 0x2, URZ ;  /* 0x00000002070a7890 */ /* 0x000fe2000fffe03f */
[----:B------:R-:W-:Y:S01]  /*1370*/  UMOV UR9, 0x80000020 ;  /* 0x8000002000097882 */ /* 0x000fe20000000000 */
[----:B------:R-:W-:Y:S01]  /*1380*/  UMOV UR11, 0x80000020 ;  /* 0x80000020000b7882 */ /* 0x000fe20000000000 */
[----:B------:R-:W-:Y:S02]  /*1390*/  WARPGROUP.DEPBAR.LE gsb0, 0x0 ;  /* 0x00008000000079c5 */ /* 0x000fe40000010000 */
[----:B------:R-:W-:-:S06]  /*13a0*/  WARPGROUP.ARRIVE ;  /* 0x00000000000079c5 */ /* 0x000fcc0000000000 */
[----:B------:R-:W-:Y:S01]  /*13b0*/  HGMMA.64x128x16.F32.BF16 R88, gdesc[UR8], R88, gsb0 ;  /* 0x01e00000085879f0 */ /* 0x000fe20008001858 */
[----:B------:R-:W-:Y:S01]  /*13c0*/  UIADD3 UR8, UR6, 0x202, URZ ;  /* 0x0000020206087890 */ /* 0x000fe2000fffe03f */
[----:B------:R-:W-:Y:S01]  /*13d0*/  UMOV UR9, 0x80000020 ;  /* 0x8000002000097882 */ /* 0x000fe20000000000 */
[----:B------:R-:W-:Y:S02]  /*13e0*/  WARPGROUP.DEPBAR.LE gsb0, 0x0 ;  /* 0x00008000000079c5 */ /* 0x000fe40000010000 */
[----:B------:R-:W-:-:S07]  /*13f0*/  WARPGROUP.ARRIVE ;  /* 0x00000000000079c5 */ /* 0x000fce0000000000 */
[----:B------:R-:W-:Y:S03]  /*1400*/  HGMMA.64x128x16.F32.BF16 R24, gdesc[UR8], R24, gsb0 ;  /* 0x01e00000081879f0 */ /* 0x000fe60008001818 */
[----:B------:R-:W-:Y:S02]  /*1410*/  WARPGROUP.DEPBAR.LE gsb0, 0x0 ;  /* 0x00008000000079c5 */ /* 0x000fe40000010000 */
[----:B------:R-:W-:Y:S05]  /*1420*/  @!P1 BRA `(.L_x_18) ;  /* 0x0000000400089947 */ /* 0x000fea0003800000 */
[----:B------:R-:W-:-:S04]  /*1430*/  UIADD3 UR6, UR39, 0x1, URZ ;  /* 0x0000000127067890 */ /* 0x000fc8000fffe03f */
[----:B------:R-:W-:-:S04]  /*1440*/  UISETP.NE.AND UP0, UPT, UR6, 0x2, UPT ;  /* 0x000000020600788c */ /* 0x000fc8000bf05270 */
[----:B------:R-:W-:Y:S02]  /*1450*/  USEL UR7, URZ, 0x1, UP0 ;  /* 0x000000013f077887 */ /* 0x000fe40008000000 */
[----:B------:R-:W-:Y:S02]  /*1460*/  USEL UR6, UR6, URZ, UP0 ;  /* 0x0000003f06067287 */ /* 0x000fe40008000000 */
[----:B------:R-:W-:-:S06]  /*1470*/  ULOP3.LUT UR7, UR38, UR7, URZ, 0x3c, !UPT ;  /* 0x0000000726077292 */ /* 0x000fcc000f8e3c3f */
[----:B01----:R-:W-:Y:S01]  /*1480*/  IMAD.U32 R5, RZ, RZ, UR7 ;  /* 0x00000007ff057e24 */ /* 0x003fe2000f8e00ff */
[----:B------:R-:W-:-:S06]  /*1490*/  UMOV UR7, UR39 ;  /* 0x0000002700077c82 */ /* 0x000fcc0008000000 */
.L_x_25:
[----:B01----:R-:W-:Y:S05]  /*14a0*/  @!P0 BRA `(.L_x_19) ;  /* 0x0000000000048947 */ /* 0x003fea0003800000 */
[----:B------:R-:W-:Y:S01]  /*14b0*/  BPT.TRAP 0x1 ;  /* 0x000000040000795c */ /* 0x000fe20000300000 */
.L_x_19:
[----:B------:R-:W0:Y:S01]  /*14c0*/  S2UR UR9, SR_CgaCtaId ;  /* 0x00000000000979c3 */ /* 0x000e220000008800 */
[----:B------:R-:W-:Y:S01]  /*14d0*/  UMOV UR8, 0x400 ;  /* 0x0000040000087882 */ /* 0x000fe20000000000 */
[----:B------:R-:W-:Y:S01]  /*14e0*/  SHF.L.U32 R3, R5, 0x1f, RZ ;  /* 0x0000001f05037819 */ /* 0x000fe200000006ff */
[----:B0-----:R-:W-:-:S04]  /*14f0*/  ULEA UR14, UR9, UR8, 0x18 ;  /* 0x00000008090e7291 */ /* 0x001fc8000f8ec03f */
[----:B------:R-:W-:-:S09]  /*1500*/  ULEA UR8, UR6, UR14, 0x3 ;  /* 0x0000000e06087291 */ /* 0x000fd2000f8e183f */
[----:B------:R0:W1:Y:S01]  /*1510*/  SYNCS.PHASECHK.TRANS64.TRYWAIT P1, [UR8], R3 ;  /* 0x00000003ff0075a7 */ /* 0x0000620008020148 */
[----:B------:R-:W-:Y:S05]  /*1520*/  @!P0 BRA `(.L_x_20) ;  /* 0x0000000000048947 */ /* 0x000fea0003800000 */
[----:B------:R-:W-:Y:S01]  /*1530*/  BPT.TRAP 0x1 ;  /* 0x000000040000795c */ /* 0x000fe20000300000 */
.L_x_20:
[----:B-1----:R-:W-:Y:S05]  /*1540*/  @P1 BRA `(.L_x_21) ;  /* 0x0000000000081947 */ /* 0x002fea0003800000 */
[----:B------:R-:W1:Y:S02]  /*1550*/  SYNCS.PHASECHK.TRANS64.TRYWAIT P1, [UR8], R3 ;  /* 0x00000003ff0075a7 */ /* 0x000e640008020148 */
[----:B-1----:R-:W-:Y:S05]  /*1560*/  @!P1 BRA `(.L_x_22) ;  /* 0x000000a800249947 */ /* 0x002fea0003800000 */
.L_x_21:
[----:B------:R-:W-:Y:S01]  /*1570*/  ULEA UR12, UR6, UR4, 0xa ;  /* 0x00000004060c7291 */ /* 0x000fe2000f8e503f */
[----:B------:R-:W-:Y:S01]  /*1580*/  WARPGROUP.ARRIVE ;  /* 0x00000000000079c5 */ /* 0x000fe20000000000 */
[----:B------:R-:W-:Y:S01]  /*1590*/  ULEA UR13, UR6, UR5, 0x9 ;  /* 0x00000005060d7291 */ /* 0x000fe2000f8e483f */
[----:B------:R-:W-:Y:S01]  /*15a0*/  UMOV UR9, 0x80000020 ;  /* 0x8000002000097882 */ /* 0x000fe20000000000 */
[----:B------:R-:W-:-:S03]  /*15b0*/  UMOV UR11, 0x80000020 ;  /* 0x80000020000b7882 */ /* 0x000fc60000000000 */
[----:B------:R-:W-:Y:S02]  /*15c0*/  UMOV UR8, UR12 ;  /* 0x0000000c00087c82 */ /* 0x000fe40008000000 */
[----:B------:R-:W-:Y:S02]  /*15d0*/  UMOV UR10, UR13 ;  /* 0x0000000d000a7c82 */ /* 0x000fe40008000000 */
[----:B------:R-:W-:Y:S01]  /*15e0*/  HGMMA.64x128x16.F32.BF16 R88, gdesc[UR8], R88, gsb0 ;  /* 0x01e00000085879f0 */ /* 0x000fe20008001858 */
[----:B------:R-:W-:Y:S01]  /*15f0*/  UIADD3 UR8, UR12, 0x200, URZ ;  /* 0x000002000c087890 */ /* 0x000fe2000fffe03f */
[----:B------:R-:W-:Y:S01]  /*1600*/  UMOV UR9, 0x80000020 ;  /* 0x8000002000097882 */ /* 0x000fe20000000000 */
[----:B------:R-:W-:Y:S02]  /*1610*/  WARPGROUP.DEPBAR.LE gsb0, 0x0 ;  /* 0x00008000000079c5 */ /* 0x000fe40000010000 */
[----:B------:R-:W-:-:S07]  /*1620*/  WARPGROUP.ARRIVE ;  /* 0x00000000000079c5 */ /* 0x000fce0000000000 */
[----:B------:R-:W-:Y:S01]  /*1630*/  HGMMA.64x128x16.F32.BF16 R24, gdesc[UR8], R24, gsb0 ;  /* 0x01e00000081879f0 */ /* 0x000fe20008001818 */
        /* <DEDUP_REMOVED lines=14> */
[----:B------:R-:W-:Y:S01]  /*1720*/  BPT.TRAP 0x1 ;  /* 0x000000040000795c */ /* 0x000fe20000300000 */
.L_x_23:
[----:B------:R-:W-:Y:S01]  /*1730*/  ULEA UR8, UR7, UR14, 0x3 ;  /* 0x0000000e07087291 */ /* 0x000fe2000f8e183f */
[----:B------:R-:W-:-:S03]  /*1740*/  ISETP.GT.U32.AND P1, PT, R19, 0x1, PT ;  /* 0x000000011300780c */ /* 0x000fc60003f24070 */
[----:B------:R-:W-:-:S04]  /*1750*/  UIADD3 UR8, UR8, 0x10, URZ ;  /* 0x0000001008087890 */ /* 0x000fc8000fffe03f */
[----:B------:R-:W-:-:S09]  /*1760*/  UPRMT UR8, URZ, 0x654, UR8 ;  /* 0x000006543f087896 */ /* 0x000fd20008000008 */
[----:B------:R-:W-:Y:S01]  /*1770*/  SYNCS.ARRIVE.TRANS64.RED.A1T0 RZ, [UR8], RZ ;  /* 0x000000ffffff79a7 */ /* 0x000fe20008100408 */
[----:B------:R-:W-:Y:S05]  /*1780*/  @P1 BRA `(.L_x_24) ;  /* 0x0000000000041947 */ /* 0x000fea0003800000 */
[----:B------:R-:W-:Y:S01]  /*1790*/  BPT.TRAP 0x1 ;  /* 0x000000040000795c */ /* 0x000fe20000300000 */
.L_x_24:
[----:B------:R-:W-:Y:S01]  /*17a0*/  UIADD3 UR6, UR6, 0x1, URZ ;  /* 0x0000000106067890 */ /* 0x000fe2000fffe03f */
[C---:B------:R-:W-:Y:S01]  /*17b0*/  ISETP.GT.AND P1, PT, R0.reuse, 0x1, PT ;  /* 0x000000010000780c */ /* 0x040fe20003f24270 */
[----:B------:R-:W-:Y:S01]  /*17c0*/  UIADD3 UR7, UR7, 0x1, URZ ;  /* 0x0000000107077890 */ /* 0x000fe2000fffe03f */
[----:B------:R-:W-:Y:S01]  /*17d0*/  IADD3 R0, R0, -0x1, RZ ;  /* 0xffffffff00007810 */ /* 0x000fe20007ffe0ff */
[----:B------:R-:W-:Y:S02]  /*17e0*/  UISETP.NE.AND UP0, UPT, UR6, 0x2, UPT ;  /* 0x000000020600788c */ /* 0x000fe4000bf05270 */
[----:B------:R-:W-:Y:S02]  /*17f0*/  UISETP.NE.AND UP1, UPT, UR7, 0x2, UPT ;  /* 0x000000020700788c */ /* 0x000fe4000bf25270 */
[----:B------:R-:W-:Y:S02]  /*1800*/  USEL UR8, URZ, 0x1, UP0 ;  /* 0x000000013f087887 */ /* 0x000fe40008000000 */
[----:B------:R-:W-:-:S02]  /*1810*/  USEL UR6, UR6, URZ, UP0 ;  /* 0x0000003f06067287 */ /* 0x000fc40008000000 */
[----:B------:R-:W-:Y:S02]  /*1820*/  USEL UR7, UR7, URZ, UP1 ;  /* 0x0000003f07077287 */ /* 0x000fe40008800000 */
[----:B------:R-:W-:Y:S01]  /*1830*/  LOP3.LUT R5, R5, UR8, RZ, 0x3c, !PT ;  /* 0x0000000805057c12 */ /* 0x000fe2000f8e3cff */
[----:B------:R-:W-:Y:S09]  /*1840*/  @P1 BRA `(.L_x_25) ;  /* 0xfffffffc00141947 */ /* 0x000ff2000383ffff */
.L_x_18:
[----:B------:R-:W2:Y:S02]  /*1850*/  LDC R0, c[0x0][0x28c] ;  /* 0x0000a300ff007b82 */ /* 0x000ea40000000800 */
[----:B--2---:R-:W-:-:S13]  /*1860*/  ISETP.GE.AND P1, PT, R0, 0x1, PT ;  /* 0x000000010000780c */ /* 0x004fda0003f26270 */
[----:B------:R-:W-:Y:S05]  /*1870*/  @!P1 BRA `(.L_x_26) ;  /* 0x0000000000409947 */ /* 0x000fea0003800000 */
[----:B------:R-:W-:Y:S05]  /*1880*/  @!P0 BRA `(.L_x_27) ;  /* 0x0000000000048947 */ /* 0x000fea0003800000 */
[----:B------:R-:W-:Y:S01]  /*1890*/  BPT.TRAP 0x1 ;  /* 0x000000040000795c */ /* 0x000fe20000300000 */
.L_x_27:
[----:B------:R-:W2:Y:S01]  /*18a0*/  S2UR UR6, SR_CgaCtaId ;  /* 0x00000000000679c3 */ /* 0x000ea20000008800 */
[----:B------:R-:W-:Y:S01]  /*18b0*/  UISETP.LT.AND UP0, UPT, UR40, 0x1, UPT ;  /* 0x000000012800788c */ /* 0x000fe2000bf01270 */
[----:B------:R-:W-:Y:S01]  /*18c0*/  ISETP.GT.U32.AND P0, PT, R19, 0x1, PT ;  /* 0x000000011300780c */ /* 0x000fe20003f04070 */
[----:B------:R-:W-:Y:S02]  /*18d0*/  UMOV UR5, 0x400 ;  /* 0x0000040000057882 */ /* 0x000fe40000000000 */
[----:B------:R-:W-:-:S04]  /*18e0*/  USEL UR4, UR40, 0x1, UP0 ;  /* 0x0000000128047887 */ /* 0x000fc80008000000 */
[----:B------:R-:W-:-:S04]  /*18f0*/  UIADD3 UR4, UR39, UR40, -UR4 ;  /* 0x0000002827047290 */ /* 0x000fc8000fffe804 */
[----:B------:R-:W-:-:S04]  /*1900*/  USHF.L.U32 UR4, UR4, 0x3, URZ ;  /* 0x0000000304047899 */ /* 0x000fc8000800063f */
[----:B------:R-:W-:Y:S02]  /*1910*/  ULOP3.LUT UR4, UR4, 0x8, URZ, 0xc0, !UPT ;  /* 0x0000000804047892 */ /* 0x000fe4000f8ec03f */
[----:B--2---:R-:W-:-:S04]  /*1920*/  ULEA UR5, UR6, UR5, 0x18 ;  /* 0x0000000506057291 */ /* 0x004fc8000f8ec03f */
[----:B------:R-:W-:-:S04]  /*1930*/  UIADD3 UR4, UR5, 0x10, UR4 ;  /* 0x0000001005047890 */ /* 0x000fc8000fffe004 */
[----:B------:R-:W-:-:S09]  /*1940*/  UPRMT UR4, URZ, 0x654, UR4 ;  /* 0x000006543f047896 */ /* 0x000fd20008000004 */
[----:B------:R-:W-:Y:S01]  /*1950*/  SYNCS.ARRIVE.TRANS64.RED.A1T0 RZ, [UR4], RZ ;  /* 0x000000ffffff79a7 */ /* 0x000fe20008100404 */
[----:B------:R-:W-:Y:S05]  /*1960*/  @P0 BRA `(.L_x_26) ;  /* 0x0000000000040947 */ /* 0x000fea0003800000 */
[----:B------:R-:W-:Y:S01]  /*1970*/  BPT.TRAP 0x1 ;  /* 0x000000040000795c */ /* 0x000fe20000300000 */
.L_x_26:
[----:B------:R-:W2:Y:S01]  /*1980*/  LDC R6, c[0x0][0x288] ;  /* 0x0000a200ff067b82 */ /* 0x000ea20000000800 */
[----:B01----:R-:W-:Y:S01]  /*1990*/  LOP3.LUT R4, R18, 0x60, RZ, 0xc0, !PT ;  /* 0x0000006012047812 */ /* 0x003fe200078ec0ff */
[----:B------:R-:W-:Y:S01]  /*19a0*/  UIADD3 UR39, UR40, UR39, URZ ;  /* 0x0000002728277290 */ /* 0x000fe2000fffe03f */
[----:B------:R-:W-:Y:S01]  /*19b0*/  LOP3.LUT R0, R22, 0x1, RZ, 0xc0, !PT ;  /* 0x0000000116007812 */ /* 0x000fe200078ec0ff */
[----:B------:R-:W-:Y:S01]  /*19c0*/  IMAD.SHL.U32 R13, R153, 0x80, RZ ;  /* 0x00000080990d7824 */ /* 0x000fe200078e00ff */
[----:B------:R-:W-:Y:S01]  /*19d0*/  SHF.R.U32.HI R3, RZ, 0x2, R18 ;  /* 0x00000002ff037819 */ /* 0x000fe20000011612 */
[----:B------:R-:W-:Y:S01]  /*19e0*/  USHF.R.U32.HI UR4, URZ, 0x1, UR39 ;  /* 0x000000013f047899 */ /* 0x000fe20008011627 */
[----:B------:R-:W-:Y:S01]  /*19f0*/  SHF.R.U32.HI R10, RZ, 0x1, R4 ;  /* 0x00000001ff0a7819 */ /* 0x000fe20000011604 */
[----:B------:R-:W-:Y:S01]  /*1a00*/  IMAD.SHL.U32 R4, R0, 0x40, RZ ;  /* 0x0000004000047824 */ /* 0x000fe200078e00ff */
[----:B------:R-:W-:Y:S01]  /*1a10*/  LOP3.LUT R3, R3, 0x7, RZ, 0xc0, !PT ;  /* 0x0000000703037812 */ /* 0x000fe200078ec0ff */
[----:B------:R-:W-:Y:S01]  /*1a20*/  IMAD.SHL.U32 R15, R152, 0x100, RZ ;  /* 0x00000100980f7824 */ /* 0x000fe200078e00ff */
[----:B------:R-:W-:Y:S01]  /*1a30*/  ULOP3.LUT UR4, UR4, 0x1, URZ, 0xc0, !UPT ;  /* 0x0000000104047892 */ /* 0x000fe2000f8ec03f */
[----:B------:R-:W-:Y:S01]  /*1a40*/  SHF.R.S32.HI R21, RZ, 0x1f, R23 ;  /* 0x0000001fff157819 */ /* 0x000fe20000011417 */
[----:B------:R-:W-:Y:S01]  /*1a50*/  ULDC UR8, c[0x0][0x284] ;  /* 0x0000a10000087ab9 */ /* 0x000fe20000000800 */
[--C-:B------:R-:W-:Y:S01]  /*1a60*/  IADD3 R5, RZ, -R10, -R3.reuse ;  /* 0x8000000aff057210 */ /* 0x100fe20007ffe803 */
[----:B------:R-:W-:Y:S01]  /*1a70*/  UISETP.GT.U32.AND UP1, UPT, UR39, 0x1, UPT ;  /* 0x000000012700788c */ /* 0x000fe2000bf24070 */
[----:B------:R-:W-:Y:S01]  /*1a80*/  LOP3.LUT R3, R4, 0x40, R3, 0xe2, !PT ;  /* 0x0000004004037812 */ /* 0x000fe200078ee203 */
[----:B------:R-:W-:Y:S01]  /*1a90*/  UISETP.NE.U32.AND UP0, UPT, UR4, 0x1, UPT ;  /* 0x000000010400788c */ /* 0x000fe2000bf05070 */
[----:B------:R-:W-:Y:S01]  /*1aa0*/  LOP3.LUT R4, R18, 0x3, RZ, 0xc0, !PT ;  /* 0x0000000312047812 */ /* 0x000fe200078ec0ff */
[----:B------:R-:W-:Y:S01]  /*1ab0*/  ULDC.64 UR6, c[0x0][0x5d0] ;  /* 0x0001740000067ab9 */ /* 0x000fe20000000a00 */
[----:B------:R-:W-:Y:S01]  /*1ac0*/  UISETP.LT.U32.AND UP1, UPT, UR40, 0x2, UP1 ;  /* 0x000000022800788c */ /* 0x000fe20008f21070 */
[----:B------:R-:W-:Y:S01]  /*1ad0*/  IMAD.WIDE R8, R152, 0x100, RZ ;  /* 0x0000010098087825 */ /* 0x000fe200078e02ff */
[----:B------:R-:W-:Y:S01]  /*1ae0*/  UISETP.GT.U32.AND UP0, UPT, UR40, 0x1, !UP0 ;  /* 0x000000012800788c */ /* 0x000fe2000c704070 */
[----:B--2---:R-:W-:-:S02]  /*1af0*/  ISETP.GE.AND P0, PT, R13, R6, PT ;  /* 0x000000060d00720c */ /* 0x004fc40003f06270 */
[----:B------:R-:W-:Y:S01]  /*1b00*/  IMAD R12, R4, -0x2, R6 ;  /* 0xfffffffe040c7824 */ /* 0x000fe200078e0206 */
[----:B------:R-:W-:Y:S01]  /*1b10*/  USEL UR5, URZ, 0x1, !UP1 ;  /* 0x000000013f057887 */ /* 0x000fe2000c800000 */
[----:B------:R-:W-:Y:S01]  /*1b20*/  IMAD.SHL.U32 R6, R18, 0x2, RZ ;  /* 0x0000000212067824 */ /* 0x000fe200078e00ff */
[----:B------:R-:W-:Y:S01]  /*1b30*/  ISETP.GE.OR P0, PT, R15, UR8, P0 ;  /* 0x000000080f007c0c */ /* 0x000fe20008706670 */
[----:B------:R-:W-:Y:S01]  /*1b40*/  IMAD R4, R21, UR6, RZ ;  /* 0x0000000615047c24 */ /* 0x000fe2000f8e02ff */
[----:B------:R-:W-:Y:S01]  /*1b50*/  USEL UR4, URZ, 0x1, !UP0 ;  /* 0x000000013f047887 */ /* 0x000fe2000c000000 */
[----:B------:R-:W-:Y:S01]  /*1b60*/  IMAD R0, R0, -0x40, R5 ;  /* 0xffffffc000007824 */ /* 0x000fe200078e0205 */
[----:B------:R-:W-:Y:S01]  /*1b70*/  LOP3.LUT R6, R13, 0x6, R6, 0xf8, !PT ;  /* 0x000000060d067812 */ /* 0x000fe200078ef806 */
[----:B------:R-:W-:Y:S01]  /*1b80*/  IMAD R11, R23, UR7, R4 ;  /* 0x00000007170b7c24 */ /* 0x000fe2000f8e0204 */
[----:B------:R-:W-:Y:S01]  /*1b90*/  LOP3.LUT R153, R8, R3, R10, 0xfe, !PT ;  /* 0x0000000308997212 */ /* 0x000fe200078efe0a */
[----:B------:R-:W-:Y:S01]  /*1ba0*/  ULOP3.LUT UR39, UR39, 0x1, URZ, 0xc0, !UPT ;  /* 0x0000000127277892 */ /* 0x000fe2000f8ec03f */
[----:B------:R-:W-:Y:S01]  /*1bb0*/  SHF.R.S32.HI R7, RZ, 0x1f, R6 ;  /* 0x0000001fff077819 */ /* 0x000fe20000011406 */
[----:B------:R-:W-:Y:S01]  /*1bc0*/  ULOP3.LUT UR38, UR4, UR38, UR5, 0x96, !UPT ;  /* 0x0000002604267292 */ /* 0x000fe2000f8e9605 */
[----:B------:R-:W-:Y:S01]  /*1bd0*/  IADD3 R3, -R15, UR8, R0 ;  /* 0x000000080f037c10 */ /* 0x000fe2000fffe100 */
[----:B------:R-:W-:-:S02]  /*1be0*/  IMAD.IADD R0, R12, 0x1, -R13 ;  /* 0x000000010c007824 */ /* 0x000fc400078e0a0d */
[----:B------:R-:W-:-:S04]  /*1bf0*/  IMAD.WIDE.U32 R4, R23, UR6, R6 ;  /* 0x0000000617047c25 */ /* 0x000fc8000f8e0006 */
[----:B------:R-:W-:Y:S02]  /*1c00*/  IMAD.IADD R11, R5, 0x1, R11 ;  /* 0x00000001050b7824 */ /* 0x000fe400078e020b */
[----:B------:R-:W-:Y:S02]  /*1c10*/  IMAD.MOV.U32 R152, RZ, RZ, -0x1 ;  /* 0xffffffffff987424 */ /* 0x000fe400078e00ff */
[----:B------:R-:W-:Y:S01]  /*1c20*/  IMAD.MOV.U32 R10, RZ, RZ, R4 ;  /* 0x000000ffff0a7224 */ /* 0x000fe200078e0004 */
[----:B------:R-:W-:Y:S06]  /*1c30*/  @P0 BRA `(.L_x_28) ;  /* 0x00000084006c0947 */ /* 0x000fec0003800000 */
[----:B------:R-:W0:Y:S01]  /*1c40*/  LDC.64 R4, c[0x0][0x5c8] ;  /* 0x00017200ff047b82 */ /* 0x000e220000000a00 */
[----:B-----5:R-:W-:Y:S01]  /*1c50*/  FSETP.NEU.AND P0, PT, R155, RZ, PT ;  /* 0x000000ff9b00720b */ /* 0x020fe20003f0d000 */
[----:B------:R-:W-:Y:S01]  /*1c60*/  BSSY B0, `(.L_x_28) ;  /* 0x0000858000007945 */ /* 0x000fe20003800000 */
[----:B------:R-:W-:-:S04]  /*1c70*/  ISETP.GT.AND P3, PT, R3, RZ, PT ;  /* 0x000000ff0300720c */ /* 0x000fc80003f64270 */
[----:B------:R-:W-:Y:S01]  /*1c80*/  ISETP.GT.AND P1, PT, R0, RZ, P3 ;  /* 0x000000ff0000720c */ /* 0x000fe20001f24270 */
[-C--:B0-----:R-:W-:Y:S02]  /*1c90*/  IMAD R12, R9, R4.reuse, RZ ;  /* 0x00000004090c7224 */ /* 0x081fe400078e02ff */
[----:B------:R-:W-:-:S04]  /*1ca0*/  IMAD.WIDE.U32 R166, R153, R4, R10 ;  /* 0x0000000499a67225 */ /* 0x000fc800078e000a */
[----:B------:R-:W-:-:S05]  /*1cb0*/  IMAD R11, R153, R5, R12 ;  /* 0x00000005990b7224 */ /* 0x000fca00078e020c */
[----:B------:R-:W-:Y:S01]  /*1cc0*/  IADD3 R169, R167, R11, RZ ;  /* 0x0000000ba7a97210 */ /* 0x000fe20007ffe0ff */
[----:B------:R-:W-:Y:S06]  /*1cd0*/  @!P0 BRA `(.L_x_29) ;  /* 0x00000060000c8947 */ /* 0x000fec0003800000 */
[----:B------:R-:W0:Y:S01]  /*1ce0*/  LDC.64 R12, c[0x0][0x5b8] ;  /* 0x00016e00ff0c7b82 */ /* 0x000e220000000a00 */
[----:B------:R-:W-:-:S07]  /*1cf0*/  ULDC.64 UR4, c[0x0][0x5c0] ;  /* 0x0001700000047ab9 */ /* 0x000fce0000000a00 */
[----:B------:R-:W1:Y:S08]  /*1d00*/  LDC.64 R14, c[0x0][0x5b0] ;  /* 0x00016c00ff0e7b82 */ /* 0x000e700000000a00 */
[----:B------:R-:W2:Y:S01]  /*1d10*/  LDC.64 R10, c[0x0][0x5a8] ;  /* 0x00016a00ff0a7b82 */ /* 0x000ea20000000a00 */
[----:B0-----:R-:W-:-:S04]  /*1d20*/  IMAD R20, R21, R12, RZ ;  /* 0x0000000c15147224 */ /* 0x001fc800078e02ff */
[C---:B------:R-:W-:Y:S02]  /*1d30*/  IMAD R13, R23.reuse, R13, R20 ;  /* 0x0000000d170d7224 */ /* 0x040fe400078e0214 */
[----:B------:R-:W-:-:S04]  /*1d40*/  IMAD.WIDE.U32 R20, R23, R12, R6 ;  /* 0x0000000c17147225 */ /* 0x000fc800078e0006 */
[----:B-1----:R-:W-:Y:S02]  /*1d50*/  IMAD R156, R9, R14, RZ ;  /* 0x0000000e099c7224 */ /* 0x002fe400078e02ff */
[----:B------:R-:W-:Y:S02]  /*1d60*/  IMAD.IADD R157, R21, 0x1, R13 ;  /* 0x00000001159d7824 */ /* 0x000fe400078e020d */
[----:B------:R-:W-:Y:S02]  /*1d70*/  IMAD R167, R153, R15, R156 ;  /* 0x0000000f99a77224 */ /* 0x000fe400078e029c */
[----:B------:R-:W-:-:S04]  /*1d80*/  IMAD.MOV.U32 R156, RZ, RZ, R20 ;  /* 0x000000ffff9c7224 */ /* 0x000fc800078e0014 */
[----:B------:R-:W-:-:S04]  /*1d90*/  IMAD.WIDE.U32 R158, R153, R14, R156 ;  /* 0x0000000e999e7225 */ /* 0x000fc800078e009c */
[----:B------:R-:W-:Y:S01]  /*1da0*/  IMAD.IADD R159, R159, 0x1, R167 ;  /* 0x000000019f9f7824 */ /* 0x000fe200078e02a7 */
[----:B--2---:R-:W-:-:S04]  /*1db0*/  LEA R160, P0, R158, R10, 0x1 ;  /* 0x0000000a9ea07211 */ /* 0x004fc800078008ff */
[----:B------:R-:W-:-:S05]  /*1dc0*/  LEA.HI.X R161, R158, R11, R159, 0x1, P0 ;  /* 0x0000000b9ea17211 */ /* 0x000fca00000f0c9f */
[----:B------:R-:W2:Y:S01]  /*1dd0*/  @P1 LDG.E.LTC128B.U16 R165, desc[UR36][R160.64] ;  /* 0x00000024a0a51981 */ /* 0x000ea2000c1e1520 */
[----:B------:R-:W-:Y:S01]  /*1de0*/  IMAD.WIDE.U32 R162, R153, R14, R6 ;  /* 0x0000000e99a27225 */ /* 0x000fe200078e0006 */
[----:B------:R-:W-:Y:S01]  /*1df0*/  ISETP.GT.AND P2, PT, R0, 0x1, P3 ;  /* 0x000000010000780c */ /* 0x000fe20001f44270 */
[----:B------:R-:W-:Y:S02]  /*1e00*/  BSSY B1, `(.L_x_30) ;  /* 0x0000012000017945 */ /* 0x000fe40003800000 */
[----:B------:R-:W-:Y:S02]  /*1e10*/  IMAD.IADD R163, R167, 0x1, R163 ;  /* 0x00000001a7a37824 */ /* 0x000fe400078e02a3 */
[----:B------:R-:W-:-:S04]  /*1e20*/  IMAD.WIDE.U32 R162, R23, R12, R162 ;  /* 0x0000000c17a27225 */ /* 0x000fc800078e00a2 */
[----:B--2---:R-:W-:-:S04]  /*1e30*/  IMAD.U32 R158, R165, 0x10000, RZ ;  /* 0x00010000a59e7824 */ /* 0x004fc800078e00ff */
[----:B------:R-:W-:Y:S01]  /*1e40*/  FMUL R159, R158, R155 ;  /* 0x0000009b9e9f7220 */ /* 0x000fe20000400000 */
[----:B------:R-:W-:-:S03]  /*1e50*/  LEA R158, P0, R166, UR4, 0x1 ;  /* 0x00000004a69e7c11 */ /* 0x000fc6000f8008ff */
[----:B------:R-:W-:Y:S01]  /*1e60*/  FFMA R159, R88, R154, R159 ;  /* 0x0000009a589f7223 */ /* 0x000fe2000000009f */
[----:B------:R-:W-:-:S04]  /*1e70*/  IMAD.IADD R88, R13, 0x1, R163 ;  /* 0x000000010d587824 */ /* 0x000fc800078e02a3 */
[----:B------:R-:W-:Y:S02]  /*1e80*/  F2FP.BF16.F32.PACK_AB R161, RZ, R159 ;  /* 0x0000009fffa1723e */ /* 0x000fe400000010ff */
[----:B------:R-:W-:Y:S02]  /*1e90*/  LEA.HI.X R159, R166, UR5, R169, 0x1, P0 ;  /* 0x00000005a69f7c11 */ /* 0x000fe400080f0ca9 */
[----:B------:R-:W-:Y:S02]  /*1ea0*/  PRMT R163, R161, 0x7610, R163 ;  /* 0x00007610a1a37816 */ /* 0x000fe400000000a3 */
[----:B------:R-:W-:-:S03]  /*1eb0*/  LEA R160, P0, R162, R10, 0x1 ;  /* 0x0000000aa2a07211 */ /* 0x000fc600078008ff */
[----:B------:R0:W-:Y:S01]  /*1ec0*/  @P1 STG.E.U16 desc[UR36][R158.64], R163 ;  /* 0x000000a39e001986 */ /* 0x0001e2000c101524 */
[----:B------:R-:W-:Y:S01]  /*1ed0*/  LEA.HI.X R161, R162, R11, R88, 0x1, P0 ;  /* 0x0000000ba2a17211 */ /* 0x000fe200000f0c58 */
[C---:B------:R-:W-:Y:S01]  /*1ee0*/  IMAD.SHL.U32 R162, R14.reuse, 0x8, RZ ;  /* 0x000000080ea27824 */ /* 0x040fe200078e00ff */
[----:B0-----:R-:W-:Y:S01]  /*1ef0*/  SHF.L.U64.HI R163, R14, 0x3, R15 ;  /* 0x000000030ea37819 */ /* 0x001fe2000001020f */
[----:B------:R-:W-:Y:S06]  /*1f00*/  @!P2 BRA `(.L_x_31) ;  /* 0x000000000004a947 */ /* 0x000fec0003800000 */
[----:B------:R0:W5:Y:S02]  /*1f10*/  LDG.E.LTC128B.U16 R165, desc[UR36][R160.64+0x2] ;  /* 0x00000224a0a57981 */ /* 0x000164000c1e1520 */
.L_x_31:
[----:B------:R-:W-:Y:S05]  /*1f20*/  BSYNC B1 ;  /* 0x0000000000017941 */ /* 0x000fea0003800000 */
.L_x_30:
[----:B-----5:R-:W-:Y:S01]  /*1f30*/  IMAD.U32 R88, R165, 0x10000, RZ ;  /* 0x00010000a5587824 */ /* 0x020fe200078e00ff */
[----:B------:R-:W-:Y:S01]  /*1f40*/  ISETP.GT.AND P0, PT, R3, 0x8, PT ;  /* 0x000000080300780c */ /* 0x000fe20003f04270 */
[----:B------:R-:W-:Y:S01]  /*1f50*/  IMAD.WIDE.U32 R170, R153, R14, R162 ;  /* 0x0000000e99aa7225 */ /* 0x000fe200078e00a2 */
[----:B------:R-:W-:-:S03]  /*1f60*/  PRMT R172, R165, 0x7610, R172 ;  /* 0x00007610a5ac7816 */ /* 0x000fc600000000ac */
[----:B------:R-:W-:Y:S01]  /*1f70*/  FMUL R88, R88, R155 ;  /* 0x0000009b58587220 */ /* 0x000fe20000400000 */
[----:B------:R-:W-:Y:S02]  /*1f80*/  ISETP.GT.AND P1, PT, R0, RZ, P0 ;  /* 0x000000ff0000720c */ /* 0x000fe40000724270 */
[----:B------:R-:W-:Y:S01]  /*1f90*/  IADD3 R169, R167, R171, RZ ;  /* 0x000000aba7a97210 */ /* 0x000fe20007ffe0ff */
[----:B------:R-:W-:Y:S01]  /*1fa0*/  FFMA R89, R89, R154, R88 ;  /* 0x0000009a59597223 */ /* 0x000fe20000000058 */
[----:B------:R-:W-:-:S04]  /*1fb0*/  IADD3 R166, P4, R20, R170, RZ ;  /* 0x000000aa14a67210 */ /* 0x000fc80007f9e0ff */
[----:B------:R-:W-:Y:S01]  /*1fc0*/  F2FP.BF16.F32.PACK_AB R168, RZ, R89 ;  /* 0x00000059ffa8723e */ /* 0x000fe200000010ff */
[----:B------:R-:W-:Y:S01]  /*1fd0*/  IMAD.X R167, R169, 0x1, R157, P4 ;  /* 0x00000001a9a77824 */ /* 0x000fe200020e069d */
[----:B------:R-:W-:Y:S02]  /*1fe0*/  LEA R88, P4, R166, R10, 0x1 ;  /* 0x0000000aa6587211 */ /* 0x000fe400078808ff */
[----:B------:R-:W-:Y:S02]  /*1ff0*/  PRMT R171, R168, 0x7610, R171 ;  /* 0x00007610a8ab7816 */ /* 0x000fe400000000ab */
[----:B------:R-:W-:-:S03]  /*2000*/  LEA.HI.X R89, R166, R11, R167, 0x1, P4 ;  /* 0x0000000ba6597211 */ /* 0x000fc600020f0ca7 */
[----:B------:R1:W-:Y:S04]  /*2010*/  @P2 STG.E.U16 desc[UR36][R158.64+0x2], R171 ;  /* 0x000002ab9e002986 */ /* 0x0003e8000c101524 */
[----:B------:R2:W3:Y:S01]  /*2020*/  @P1 LDG.E.LTC128B.U16 R172, desc[UR36][R88.64] ;  /* 0x0000002458ac1981 */ /* 0x0004e2000c1e1520 */
[----:B------:R-:W-:Y:S01]  /*2030*/  IMAD.SHL.U32 R165, R4, 0x10, RZ ;  /* 0x0000001004a57824 */ /* 0x000fe200078e00ff */
[----:B------:R-:W-:Y:S01]  /*2040*/  IADD3 R170, P2, R6, R170, RZ ;  /* 0x000000aa06aa7210 */ /* 0x000fe20007f5e0ff */
[----:B------:R-:W-:Y:S03]  /*2050*/  BSSY B1, `(.L_x_32) ;  /* 0x0000011000017945 */ /* 0x000fe60003800000 */
[----:B------:R-:W-:Y:S01]  /*2060*/  IADD3 R168, P4, R165, R158, RZ ;  /* 0x0000009ea5a87210 */ /* 0x000fe20007f9e0ff */
[----:B-1----:R-:W-:Y:S01]  /*2070*/  IMAD.X R171, R7, 0x1, R169, P2 ;  /* 0x0000000107ab7824 */ /* 0x002fe200010e06a9 */
[----:B------:R-:W-:Y:S01]  /*2080*/  ISETP.GT.AND P2, PT, R0, 0x1, P0 ;  /* 0x000000010000780c */ /* 0x000fe20000744270 */
[----:B------:R-:W-:-:S03]  /*2090*/  IMAD.WIDE.U32 R170, R23, R12, R170 ;  /* 0x0000000c17aa7225 */ /* 0x000fc600078e00aa */
[----:B--2---:R-:W-:Y:S01]  /*20a0*/  LEA R88, P5, R170, R10, 0x1 ;  /* 0x0000000aaa587211 */ /* 0x004fe200078a08ff */
[----:B---3--:R-:W-:-:S04]  /*20b0*/  IMAD.U32 R166, R172, 0x10000, RZ ;  /* 0x00010000aca67824 */ /* 0x008fc800078e00ff */
[----:B------:R-:W-:Y:S01]  /*20c0*/  FMUL R167, R166, R155 ;  /* 0x0000009ba6a77220 */ /* 0x000fe20000400000 */
[----:B------:R-:W-:-:S03]  /*20d0*/  IMAD.IADD R166, R13, 0x1, R171 ;  /* 0x000000010da67824 */ /* 0x000fc600078e02ab */
[----:B------:R-:W-:Y:S01]  /*20e0*/  FFMA R90, R90, R154, R167 ;  /* 0x0000009a5a5a7223 */ /* 0x000fe200000000a7 */
[----:B------:R-:W-:Y:S02]  /*20f0*/  SHF.L.U64.HI R167, R4, 0x4, R5 ;  /* 0x0000000404a77819 */ /* 0x000fe40000010205 */
[----:B------:R-:W-:Y:S02]  /*2100*/  LEA.HI.X R89, R170, R11, R166, 0x1, P5 ;  /* 0x0000000baa597211 */ /* 0x000fe400028f0ca6 */
[----:B------:R-:W-:Y:S01]  /*2110*/  F2FP.BF16.F32.PACK_AB R90, RZ, R90 ;  /* 0x0000005aff5a723e */ /* 0x000fe200000010ff */
[----:B------:R-:W-:-:S05]  /*2120*/  IMAD.X R169, R167, 0x1, R159, P4 ;  /* 0x00000001a7a97824 */ /* 0x000fca00020e069f */
[----:B------:R1:W-:Y:S01]  /*2130*/  @P1 STG.E.U16 desc[UR36][R168.64], R90 ;  /* 0x0000005aa8001986 */ /* 0x0003e2000c101524 */
[----:B------:R-:W-:Y:S05]  /*2140*/  @!P2 BRA `(.L_x_33) ;  /* 0x000000000004a947 */ /* 0x000fea0003800000 */
[----:B------:R2:W5:Y:S02]  /*2150*/  LDG.E.LTC128B.U16 R172, desc[UR36][R88.64+0x2] ;  /* 0x0000022458ac7981 */ /* 0x000564000c1e1520 */
.L_x_33:
[----:B------:R-:W-:Y:S05]  /*2160*/  BSYNC B1 ;  /* 0x0000000000017941 */ /* 0x000fea0003800000 */
.L_x_32:
[----:B-1---5:R-:W-:Y:S01]  /*2170*/  IMAD.U32 R90, R172, 0x10000, RZ ;  /* 0x00010000ac5a7824 */ /* 0x022fe200078e00ff */
[----:B------:R-:W-:Y:S01]  /*2180*/  ISETP.GT.AND P1, PT, R0, 0x8, P3 ;  /* 0x000000080000780c */ /* 0x000fe20001f24270 */
[----:B------:R-:W-:Y:S02]  /*2190*/  BSSY B1, `(.L_x_34) ;  /* 0x000000a000017945 */ /* 0x000fe40003800000 */
[----:B------:R-:W-:-:S04]  /*21a0*/  FMUL R90, R90, R155 ;  /* 0x0000009b5a5a7220 */ /* 0x000fc80000400000 */
[----:B------:R-:W-:Y:S01]  /*21b0*/  FFMA R90, R91, R154, R90 ;  /* 0x0000009a5b5a7223 */ /* 0x000fe2000000005a */
[----:B------:R-:W-:-:S04]  /*21c0*/  @P2 MOV R91, R169 ;  /* 0x000000a9005b2202 */ /* 0x000fc80000000f00 */
[----:B------:R-:W-:-:S04]  /*21d0*/  F2FP.BF16.F32.PACK_AB R90, RZ, R90 ;  /* 0x0000005aff5a723e */ /* 0x000fc800000010ff */
[----:B------:R-:W-:Y:S01]  /*21e0*/  PRMT R166, R90, 0x7610, R166 ;  /* 0x000076105aa67816 */ /* 0x000fe200000000a6 */
[----:B------:R-:W-:-:S05]  /*21f0*/  @P2 IMAD.MOV.U32 R90, RZ, RZ, R168 ;  /* 0x000000ffff5a2224 */ /* 0x000fca00078e00a8 */
[----:B------:R1:W-:Y:S01]  /*2200*/  @P2 STG.E.U16 desc[UR36][R90.64+0x2], R166 ;  /* 0x000002a65a002986 */ /* 0x0003e2000c101524 */
[----:B------:R-:W-:Y:S05]  /*2210*/  @!P1 BRA `(.L_x_35) ;  /* 0x0000000000049947 */ /* 0x000fea0003800000 */
[----:B------:R3:W5:Y:S02]  /*2220*/  LDG.E.LTC128B.U16 R172, desc[UR36][R160.64+0x10] ;  /* 0x00001024a0ac7981 */ /* 0x000764000c1e1520 */
.L_x_35:
[----:B------:R-:W-:Y:S05]  /*2230*/  BSYNC B1 ;  /* 0x0000000000017941 */ /* 0x000fea0003800000 */
.L_x_34:
[----:B-1---5:R-:W-:Y:S01]  /*2240*/  IMAD.U32 R90, R172, 0x10000, RZ ;  /* 0x00010000ac5a7824 */ /* 0x022fe200078e00ff */
[----:B------:R-:W-:Y:S01]  /*2250*/  ISETP.GT.AND P2, PT, R0, 0x9, P3 ;  /* 0x000000090000780c */ /* 0x000fe20001f44270 */
[----:B------:R-:W-:Y:S02]  /*2260*/  BSSY B1, `(.L_x_36) ;  /* 0x000000a000017945 */ /* 0x000fe40003800000 */
[----:B------:R-:W-:Y:S01]  /*2270*/  FMUL R91, R90, R155 ;  /* 0x0000009b5a5b7220 */ /* 0x000fe20000400000 */
[----:B------:R-:W-:-:S03]  /*2280*/  @P1 IMAD.MOV.U32 R90, RZ, RZ, R158 ;  /* 0x000000ffff5a1224 */ /* 0x000fc600078e009e */
[----:B------:R-:W-:-:S05]  /*2290*/  FFMA R91, R92, R154, R91 ;  /* 0x0000009a5c5b7223 */ /* 0x000fca000000005b */
[----:B------:R-:W-:-:S04]  /*22a0*/  F2FP.BF16.F32.PACK_AB R91, RZ, R91 ;  /* 0x0000005bff5b723e */ /* 0x000fc800000010ff */
[----:B------:R-:W-:Y:S01]  /*22b0*/  PRMT R92, R91, 0x7610, R92 ;  /* 0x000076105b5c7816 */ /* 0x000fe2000000005c */
[----:B------:R-:W-:-:S05]  /*22c0*/  @P1 IMAD.MOV.U32 R91, RZ, RZ, R159 ;  /* 0x000000ffff5b1224 */ /* 0x000fca00078e009f */
[----:B------:R1:W-:Y:S01]  /*22d0*/  @P1 STG.E.U16 desc[UR36][R90.64+0x10], R92 ;  /* 0x0000105c5a001986 */ /* 0x0003e2000c101524 */
[----:B------:R-:W-:Y:S05]  /*22e0*/  @!P2 BRA `(.L_x_37) ;  /* 0x000000000004a947 */ /* 0x000fea0003800000 */
[----:B------:R4:W5:Y:S02]  /*22f0*/  LDG.E.LTC128B.U16 R172, desc[UR36][R160.64+0x12] ;  /* 0x00001224a0ac7981 */ /* 0x000964000c1e1520 */
.L_x_37:
[----:B------:R-:W-:Y:S05]  /*2300*/  BSYNC B1 ;  /* 0x0000000000017941 */ /* 0x000fea0003800000 */
.L_x_36:
[----:B-1---5:R-:W-:Y:S01]  /*2310*/  IMAD.U32 R90, R172, 0x10000, RZ ;  /* 0x00010000ac5a7824 */ /* 0x022fe200078e00ff */
[----:B------:R-:W-:Y:S01]  /*2320*/  ISETP.GT.AND P1, PT, R0, 0x8, P0 ;  /* 0x000000080000780c */ /* 0x000fe20000724270 */
[----:B------:R-:W-:Y:S01]  /*2330*/  @P2 IMAD.MOV.U32 R91, RZ, RZ, R159 ;  /* 0x000000ffff5b2224 */ /* 0x000fe200078e009f */
[----:B------:R-:W-:Y:S01]  /*2340*/  BSSY B1, `(.L_x_38) ;  /* 0x0000009000017945 */ /* 0x000fe20003800000 */
[----:B------:R-:W-:-:S04]  /*2350*/  FMUL R90, R90, R155 ;  /* 0x0000009b5a5a7220 */ /* 0x000fc80000400000 */
[----:B------:R-:W-:-:S05]  /*2360*/  FFMA R90, R93, R154, R90 ;  /* 0x0000009a5d5a7223 */ /* 0x000fca000000005a */
[----:B------:R-:W-:-:S04]  /*2370*/  F2FP.BF16.F32.PACK_AB R90, RZ, R90 ;  /* 0x0000005aff5a723e */ /* 0x000fc800000010ff */
[----:B------:R-:W-:Y:S01]  /*2380*/  PRMT R92, R90, 0x7610, R92 ;  /* 0x000076105a5c7816 */ /* 0x000fe2000000005c */
[----:B------:R-:W-:-:S05]  /*2390*/  @P2 IMAD.MOV.U32 R90, RZ, RZ, R158 ;  /* 0x000000ffff5a2224 */ /* 0x000fca00078e009e */
[----:B------:R1:W-:Y:S01]  /*23a0*/  @P2 STG.E.U16 desc[UR36][R90.64+0x12], R92 ;  /* 0x0000125c5a002986 */ /* 0x0003e2000c101524 */
[----:B------:R-:W-:Y:S05]  /*23b0*/  @!P1 BRA `(.L_x_39) ;  /* 0x0000000000049947 */ /* 0x000fea0003800000 */
[----:B------:R0:W5:Y:S02]  /*23c0*/  LDG.E.LTC128B.U16 R172, desc[UR36][R88.64+0x10] ;  /* 0x0000102458ac7981 */ /* 0x000164000c1e1520 */
.L_x_39:
[----:B------:R-:W-:Y:S05]  /*23d0*/  BSYNC B1 ;  /* 0x0000000000017941 */ /* 0x000fea0003800000 */
.L_x_38:
[----:B-1---5:R-:W-:Y:S01]  /*23e0*/  IMAD.U32 R90, R172, 0x10000, RZ ;  /* 0x00010000ac5a7824 */ /* 0x022fe200078e00ff */
[----:B------:R-:W-:Y:S01]  /*23f0*/  ISETP.GT.AND P2, PT, R0, 0x9, P0 ;  /* 0x000000090000780c */ /* 0x000fe20000744270 */
[----:B------:R-:W-:Y:S02]  /*2400*/  BSSY B1, `(.L_x_40) ;  /* 0x000000a000017945 */ /* 0x000fe40003800000 */
[----:B------:R-:W-:Y:S01]  /*2410*/  FMUL R91, R90, R155 ;  /* 0x0000009b5a5b7220 */ /* 0x000fe20000400000 */
[----:B------:R-:W-:-:S03]  /*2420*/  @P1 IMAD.MOV.U32 R90, RZ, RZ, R168 ;  /* 0x000000ffff5a1224 */ /* 0x000fc600078e00a8 */
[----:B------:R-:W-:-:S05]  /*2430*/  FFMA R91, R94, R154, R91 ;  /* 0x0000009a5e5b7223 */ /* 0x000fca000000005b */
[----:B------:R-:W-:-:S04]  /*2440*/  F2FP.BF16.F32.PACK_AB R91, RZ, R91 ;  /* 0x0000005bff5b723e */ /* 0x000fc800000010ff */
[----:B------:R-:W-:Y:S02]  /*2450*/  PRMT R92, R91, 0x7610, R92 ;  /* 0x000076105b5c7816 */ /* 0x000fe4000000005c */
[----:B------:R-:W-:-:S05]  /*2460*/  @P1 MOV R91, R169 ;  /* 0x000000a9005b1202 */ /* 0x000fca0000000f00 */
[----:B------:R1:W-:Y:S01]  /*2470*/  @P1 STG.E.U16 desc[UR36][R90.64+0x10], R92 ;  /* 0x0000105c5a001986 */ /* 0x0003e2000c101524 */
[----:B------:R-:W-:Y:S05]  /*2480*/  @!P2 BRA `(.L_x_41) ;  /* 0x000000000004a947 */ /* 0x000fea0003800000 */
[----:B------:R0:W5:Y:S02]  /*2490*/  LDG.E.LTC128B.U16 R172, desc[UR36][R88.64+0x12] ;  /* 0x0000122458ac7981 */ /* 0x000164000c1e1520 */
.L_x_41:
[----:B------:R-:W-:Y:S05]  /*24a0*/  BSYNC B1 ;  /* 0x0000000000017941 */ /* 0x000fea0003800000 */
.L_x_40:
        /* <DEDUP_REMOVED lines=12> */
.L_x_43:
[----:B------:R-:W-:Y:S05]  /*2570*/  BSYNC B1 ;  /* 0x0000000000017941 */ /* 0x000fea0003800000 */
.L_x_42:
        /* <DEDUP_REMOVED lines=12> */
.L_x_45:
[----:B------:R-:W-:Y:S05]  /*2640*/  BSYNC B1 ;  /* 0x0000000000017941 */ /* 0x000fea0003800000 */
.L_x_44:
[----:B-1---5:R-:W-:Y:S01]  /*2650*/  IMAD.U32 R90, R172, 0x10000, RZ ;  /* 0x00010000ac5a7824 */ /* 0x022fe200078e00ff */
[----:B------:R-:W-:Y:S01]  /*2660*/  @P2 MOV R91, R159 ;  /* 0x0000009f005b2202 */ /* 0x000fe20000000f00 */
[----:B------:R-:W-:Y:S01]  /*2670*/  BSSY B1, `(.L_x_46) ;  /* 0x000000a000017945 */ /* 0x000fe20003800000 */
[----:B------:R-:W-:Y:S01]  /*2680*/  ISETP.GT.AND P1, PT, R0, 0x10, P0 ;  /* 0x000000100000780c */ /* 0x000fe20000724270 */
        /* <DEDUP_REMOVED lines=8> */
.L_x_47:
[----:B------:R-:W-:Y:S05]  /*2710*/  BSYNC B1 ;  /* 0x0000000000017941 */ /* 0x000fea0003800000 */
.L_x_46:
        /* <DEDUP_REMOVED lines=12> */
.L_x_49:
[----:B------:R-:W-:Y:S05]  /*27e0*/  BSYNC B1 ;  /* 0x0000000000017941 */ /* 0x000fea0003800000 */
.L_x_48:
        /* <DEDUP_REMOVED lines=12> */
.L_x_51:
[----:B------:R-:W-:Y:S05]  /*28b0*/  BSYNC B1 ;  /* 0x0000000000017941 */ /* 0x000fea0003800000 */
.L_x_50:
        /* <DEDUP_REMOVED lines=12> */
.L_x_53:
[----:B------:R-:W-:Y:S05]  /*2980*/  BSYNC B1 ;  /* 0x0000000000017941 */ /* 0x000fea0003800000 */
.L_x_52:
        /* <DEDUP_REMOVED lines=12> */
.L_x_55:
[----:B------:R-:W-:Y:S05]  /*2a50*/  BSYNC B1 ;  /* 0x0000000000017941 */ /* 0x000fea0003800000 */
.L_x_54:
        /* <DEDUP_REMOVED lines=12> */
.L_x_57:
[----:B------:R-:W-:Y:S05]  /*2b20*/  BSYNC B1 ;  /* 0x0000000000017941 */ /* 0x000fea0003800000 */
.L_x_56:
        /* <DEDUP_REMOVED lines=12> */
.L_x_59:
[----:B------:R-:W-:Y:S05]  /*2bf0*/  BSYNC B1 ;  /* 0x0000000000017941 */ /* 0x000fea0003800000 */
.L_x_58:
        /* <DEDUP_REMOVED lines=12> */
.L_x_61:
[----:B------:R-:W-:Y:S05]  /*2cc0*/  BSYNC B1 ;  /* 0x0000000000017941 */ /* 0x000fea0003800000 */
.L_x_60:
        /* <DEDUP_REMOVED lines=12> */
.L_x_63:
[----:B------:R-:W-:Y:S05]  /*2d90*/  BSYNC B1 ;  /* 0x0000000000017941 */ /* 0x000fea0003800000 */
.L_x_62:
        /* <DEDUP_REMOVED lines=12> */
.L_x_65:
[----:B------:R-:W-:Y:S05]  /*2e60*/  BSYNC B1 ;  /* 0x0000000000017941 */ /* 0x000fea0003800000 */
.L_x_64:
        /* <DEDUP_REMOVED lines=12> */
.L_x_67:
[----:B------:R-:W-:Y:S05]  /*2f30*/  BSYNC B1 ;  /* 0x0000000000017941 */ /* 0x000fea0003800000 */
.L_x_66:
        /* <DEDUP_REMOVED lines=12> */
.L_x_69:
[----:B------:R-:W-:Y:S05]  /*3000*/  BSYNC B1 ;  /* 0x0000000000017941 */ /* 0x000fea0003800000 */
.L_x_68:
        /* <DEDUP_REMOVED lines=12> */
.L_x_71:
[----:B------:R-:W-:Y:S05]  /*30d0*/  BSYNC B1 ;  /* 0x0000000000017941 */ /* 0x000fea0003800000 */
.L_x_70:
        /* <DEDUP_REMOVED lines=12> */
.L_x_73:
[----:B------:R-:W-:Y:S05]  /*31a0*/  BSYNC B1 ;  /* 0x0000000000017941 */ /* 0x000fea0003800000 */
.L_x_72:
        /* <DEDUP_REMOVED lines=12> */
.L_x_75:
[----:B------:R-:W-:Y:S05]  /*3270*/  BSYNC B1 ;  /* 0x0000000000017941 */ /* 0x000fea0003800000 */
.L_x_74:
        /* <DEDUP_REMOVED lines=12> */
.L_x_77:
[----:B------:R-:W-:Y:S05]  /*3340*/  BSYNC B1 ;  /* 0x0000000000017941 */ /* 0x000fea0003800000 */
.L_x_76:
        /* <DEDUP_REMOVED lines=12> */
.L_x_79:
[----:B------:R-:W-:Y:S05]  /*3410*/  BSYNC B1 ;  /* 0x0000000000017941 */ /* 0x000fea0003800000 */
.L_x_78:
        /* <DEDUP_REMOVED lines=12> */
.L_x_81:
[----:B------:R-:W-:Y:S05]  /*34e0*/  BSYNC B1 ;  /* 0x0000000000017941 */ /* 0x000fea0003800000 */
.L_x_80:
        /* <DEDUP_REMOVED lines=12> */
.L_x_83:
[----:B------:R-:W-:Y:S05]  /*35b0*/  BSYNC B1 ;  /* 0x0000000000017941 */ /* 0x000fea0003800000 */
.L_x_82:
        /* <DEDUP_REMOVED lines=12> */
.L_x_85:
[----:B------:R-:W-:Y:S05]  /*3680*/  BSYNC B1 ;  /* 0x0000000000017941 */ /* 0x000fea0003800000 */
.L_x_84:
        /* <DEDUP_REMOVED lines=12> */
.L_x_87:
[----:B------:R-:W-:Y:S05]  /*3750*/  BSYNC B1 ;  /* 0x0000000000017941 */ /* 0x000fea0003800000 */
.L_x_86:
        /* <DEDUP_REMOVED lines=12> */
.L_x_89:
[----:B------:R-:W-:Y:S05]  /*3820*/  BSYNC B1 ;  /* 0x0000000000017941 */ /* 0x000fea0003800000 */
.L_x_88:
        /* <DEDUP_REMOVED lines=12> */
.L_x_91:
[----:B------:R-:W-:Y:S05]  /*38f0*/  BSYNC B1 ;  /* 0x0000000000017941 */ /* 0x000fea0003800000 */
.L_x_90:
        /* <DEDUP_REMOVED lines=12> */
.L_x_93:
[----:B------:R-:W-:Y:S05]  /*39c0*/  BSYNC B1 ;  /* 0x0000000000017941 */ /* 0x000fea0003800000 */
.L_x_92:
        /* <DEDUP_REMOVED lines=12> */
.L_x_95:
[----:B------:R-:W-:Y:S05]  /*3a90*/  BSYNC B1 ;  /* 0x0000000000017941 */ /* 0x000fea0003800000 */
.L_x_94:
        /* <DEDUP_REMOVED lines=12> */
.L_x_97:
[----:B------:R-:W-:Y:S05]  /*3b60*/  BSYNC B1 ;  /* 0x0000000000017941 */ /* 0x000fea0003800000 */
.L_x_96:
        /* <DEDUP_REMOVED lines=12> */
.L_x_99:
[----:B------:R-:W-:Y:S05]  /*3c30*/  BSYNC B1 ;  /* 0x0000000000017941 */ /* 0x000fea0003800000 */
.L_x_98:
        /* <DEDUP_REMOVED lines=12> */
.L_x_101:
[----:B------:R-:W-:Y:S05]  /*3d00*/  BSYNC B1 ;  /* 0x0000000000017941 */ /* 0x000fea0003800000 */
.L_x_100:
        /* <DEDUP_REMOVED lines=12> */
.L_x_103:
[----:B------:R-:W-:Y:S05]  /*3dd0*/  BSYNC B1 ;  /* 0x0000000000017941 */ /* 0x000fea0003800000 */
.L_x_102:
        /* <DEDUP_REMOVED lines=12> */
.L_x_105:
[----:B------:R-:W-:Y:S05]  /*3ea0*/  BSYNC B1 ;  /* 0x0000000000017941 */ /* 0x000fea0003800000 */
.L_x_104:
        /* <DEDUP_REMOVED lines=12> */
.L_x_107:
[----:B------:R-:W-:Y:S05]  /*3f70*/  BSYNC B1 ;  /* 0x0000000000017941 */ /* 0x000fea0003800000 */
.L_x_106:
        /* <DEDUP_REMOVED lines=12> */
.L_x_109:
[----:B------:R-:W-:Y:S05]  /*4040*/  BSYNC B1 ;  /* 0x0000000000017941 */ /* 0x000fea0003800000 */
.L_x_108:
        /* <DEDUP_REMOVED lines=12> */
.L_x_111:
[----:B------:R-:W-:Y:S05]  /*4110*/  BSYNC B1 ;  /* 0x0000000000017941 */ /* 0x000fea0003800000 */
.L_x_110:
        /* <DEDUP_REMOVED lines=12> */
.L_x_113:
[----:B------:R-:W-:Y:S05]  /*41e0*/  BSYNC B1 ;  /* 0x0000000000017941 */ /* 0x000fea0003800000 */
.L_x_112:
        /* <DEDUP_REMOVED lines=12> */
.L_x_115:
[----:B------:R-:W-:Y:S05]  /*42b0*/  BSYNC B1 ;  /* 0x0000000000017941 */ /* 0x000fea0003800000 */
.L_x_114:
        /* <DEDUP_REMOVED lines=12> */
.L_x_117:
[----:B------:R-:W-:Y:S05]  /*4380*/  BSYNC B1 ;  /* 0x0000000000017941 */ /* 0x000fea0003800000 */
.L_x_116:
        /* <DEDUP_REMOVED lines=12> */
.L_x_119:
[----:B------:R-:W-:Y:S05]  /*4450*/  BSYNC B1 ;  /* 0x0000000000017941 */ /* 0x000fea0003800000 */
.L_x_118:
        /* <DEDUP_REMOVED lines=12> */
.L_x_121:
[----:B------:R-:W-:Y:S05]  /*4520*/  BSYNC B1 ;  /* 0x0000000000017941 */ /* 0x000fea0003800000 */
.L_x_120:
        /* <DEDUP_REMOVED lines=12> */
.L_x_123:
[----:B------:R-:W-:Y:S05]  /*45f0*/  BSYNC B1 ;  /* 0x0000000000017941 */ /* 0x000fea0003800000 */
.L_x_122:
        /* <DEDUP_REMOVED lines=12> */
.L_x_125:
[----:B------:R-:W-:Y:S05]  /*46c0*/  BSYNC B1 ;  /* 0x0000000000017941 */ /* 0x000fea0003800000 */
.L_x_124:
        /* <DEDUP_REMOVED lines=12> */
.L_x_127:
[----:B------:R-:W-:Y:S05]  /*4790*/  BSYNC B1 ;  /* 0x0000000000017941 */ /* 0x000fea0003800000 */
.L_x_126:
        /* <DEDUP_REMOVED lines=12> */
.L_x_129:
[----:B------:R-:W-:Y:S05]  /*4860*/  BSYNC B1 ;  /* 0x0000000000017941 */ /* 0x000fea0003800000 */
.L_x_128:
        /* <DEDUP_REMOVED lines=12> */
.L_x_131:
[----:B------:R-:W-:Y:S05]  /*4930*/  BSYNC B1 ;  /* 0x0000000000017941 */ /* 0x000fea0003800000 */
.L_x_130:
        /* <DEDUP_REMOVED lines=12> */
.L_x_133:
[----:B------:R-:W-:Y:S05]  /*4a00*/  BSYNC B1 ;  /* 0x0000000000017941 */ /* 0x000fea0003800000 */
.L_x_132:
        /* <DEDUP_REMOVED lines=12> */
.L_x_135:
[----:B------:R-:W-:Y:S05]  /*4ad0*/  BSYNC B1 ;  /* 0x0000000000017941 */ /* 0x000fea0003800000 */
.L_x_134:
        /* <DEDUP_REMOVED lines=12> */
.L_x_137:
[----:B------:R-:W-:Y:S05]  /*4ba0*/  BSYNC B1 ;  /* 0x0000000000017941 */ /* 0x000fea0003800000 */
.L_x_136:
        /* <DEDUP_REMOVED lines=12> */
.L_x_139:
[----:B------:R-:W-:Y:S05]  /*4c70*/  BSYNC B1 ;  /* 0x0000000000017941 */ /* 0x000fea0003800000 */
.L_x_138:
        /* <DEDUP_REMOVED lines=12> */
.L_x_141:
[----:B------:R-:W-:Y:S05]  /*4d40*/  BSYNC B1 ;  /* 0x0000000000017941 */ /* 0x000fea0003800000 */
.L_x_140:
        /* <DEDUP_REMOVED lines=12> */
.L_x_143:
[----:B------:R-:W-:Y:S05]  /*4e10*/  BSYNC B1 ;  /* 0x0000000000017941 */ /* 0x000fea0003800000 */
.L_x_142:
        /* <DEDUP_REMOVED lines=12> */
.L_x_145:
[----:B------:R-:W-:Y:S05]  /*4ee0*/  BSYNC B1 ;  /* 0x0000000000017941 */ /* 0x000fea0003800000 */
.L_x_144:
        /* <DEDUP_REMOVED lines=12> */
.L_x_147:
[----:B------:R-:W-:Y:S05]  /*4fb0*/  BSYNC B1 ;  /* 0x0000000000017941 */ /* 0x000fea0003800000 */
.L_x_146:
        /* <DEDUP_REMOVED lines=12> */
.L_x_149:
[----:B------:R-:W-:Y:S05]  /*5080*/  BSYNC B1 ;  /* 0x0000000000017941 */ /* 0x000fea0003800000 */
.L_x_148:
        /* <DEDUP_REMOVED lines=12> */
.L_x_151:
[----:B------:R-:W-:Y:S05]  /*5150*/  BSYNC B1 ;  /* 0x0000000000017941 */ /* 0x000fea0003800000 */
.L_x_150:
[----:B-----5:R-:W-:Y:S01]  /*5160*/  IMAD.U32 R8, R172, 0x10000, RZ ;  /* 0x00010000ac087824 */ /* 0x020fe200078e00ff */
[----:B------:R-:W-:Y:S01]  /*5170*/  ISETP.GT.AND P1, PT, R0, 0x79, P0 ;  /* 0x000000790000780c */ /* 0x000fe20000724270 */
[----:B------:R-:W-:Y:S01]  /*5180*/  BSSY B1, `(.L_x_152) ;  /* 0x000000c000017945 */ /* 0x000fe20003800000 */
[----:B------:R-:W-:Y:S01]  /*5190*/  IADD3 R153, P0, R153, 0x80, RZ ;  /* 0x0000008099997810 */ /* 0x000fe20007f1e0ff */
[----:B-1----:R-:W-:Y:S01]  /*51a0*/  FMUL R91, R8, R155 ;  /* 0x0000009b085b7220 */ /* 0x002fe20000400000 */
[----:B------:R-:W-:-:S03]  /*51b0*/  @P2 IMAD.MOV.U32 R8, RZ, RZ, R168 ;  /* 0x000000ffff082224 */ /* 0x000fc600078e00a8 */
[----:B------:R-:W-:-:S05]  /*51c0*/  FFMA R91, R150, R154, R91 ;  /* 0x0000009a965b7223 */ /* 0x000fca000000005b */
[----:B------:R-:W-:-:S04]  /*51d0*/  F2FP.BF16.F32.PACK_AB R91, RZ, R91 ;  /* 0x0000005bff5b723e */ /* 0x000fc800000010ff */
[----:B------:R-:W-:Y:S01]  /*51e0*/  PRMT R90, R91, 0x7610, R90 ;  /* 0x000076105b5a7816 */ /* 0x000fe2000000005a */
[----:B------:R-:W-:Y:S02]  /*51f0*/  IMAD.X R91, RZ, RZ, R9, P0 ;  /* 0x000000ffff5b7224 */ /* 0x000fe400000e0609 */
[----:B------:R-:W-:-:S05]  /*5200*/  @P2 IMAD.MOV.U32 R9, RZ, RZ, R169 ;  /* 0x000000ffff092224 */ /* 0x000fca00078e00a9 */
[----:B------:R1:W-:Y:S01]  /*5210*/  @P2 STG.E.U16 desc[UR36][R8.64+0xf0], R90 ;  /* 0x0000f05a08002986 */ /* 0x0003e2000c101524 */
[----:B------:R-:W-:Y:S05]  /*5220*/  @!P1 BRA `(.L_x_153) ;  /* 0x0000000000049947 */ /* 0x000fea0003800000 */
[----:B------:R0:W5:Y:S02]  /*5230*/  LDG.E.LTC128B.U16 R172, desc[UR36][R88.64+0xf2] ;  /* 0x0000f22458ac7981 */ /* 0x000164000c1e1520 */
.L_x_153:
[----:B------:R-:W-:Y:S05]  /*5240*/  BSYNC B1 ;  /* 0x0000000000017941 */ /* 0x000fea0003800000 */
.L_x_152:
[----:B-1---5:R-:W-:Y:S01]  /*5250*/  IMAD.U32 R8, R172, 0x10000, RZ ;  /* 0x00010000ac087824 */ /* 0x022fe200078e00ff */
[----:B------:R-:W-:Y:S01]  /*5260*/  ISETP.GT.AND P0, PT, R3, 0x80, PT ;  /* 0x000000800300780c */ /* 0x000fe20003f04270 */
[-C--:B------:R-:W-:Y:S02]  /*5270*/  IMAD R90, R91, R14.reuse, RZ ;  /* 0x0000000e5b5a7224 */ /* 0x080fe400078e02ff */
[----:B0-2---:R-:W-:Y:S01]  /*5280*/  FMUL R88, R8, R155 ;  /* 0x0000009b08587220 */ /* 0x005fe20000400000 */
[----:B------:R-:W-:Y:S01]  /*5290*/  IMAD.WIDE.U32 R8, R153, R14, R156 ;  /* 0x0000000e99087225 */ /* 0x000fe200078e009c */
[----:B------:R-:W-:-:S03]  /*52a0*/  ISETP.GT.AND P3, PT, R0, RZ, P0 ;  /* 0x000000ff0000720c */ /* 0x000fc60000764270 */
[----:B------:R-:W-:Y:S01]  /*52b0*/  FFMA R151, R151, R154, R88 ;  /* 0x0000009a97977223 */ /* 0x000fe20000000058 */
[----:B------:R-:W-:Y:S01]  /*52c0*/  IMAD R97, R153, R15, R90 ;  /* 0x0000000f99617224 */ /* 0x000fe200078e025a */
[----:B------:R-:W-:-:S03]  /*52d0*/  LEA R88, P2, R8, R10, 0x1 ;  /* 0x0000000a08587211 */ /* 0x000fc600078408ff */
[----:B------:R-:W-:Y:S02]  /*52e0*/  F2FP.BF16.F32.PACK_AB R151, RZ, R151 ;  /* 0x00000097ff97723e */ /* 0x000fe400000010ff */
[----:B------:R-:W-:-:S03]  /*52f0*/  IADD3 R9, R9, R97, RZ ;  /* 0x0000006109097210 */ /* 0x000fc60007ffe0ff */
[----:B------:R0:W-:Y:S01]  /*5300*/  @P1 STG.E.U16 desc[UR36][R168.64+0xf2], R151 ;  /* 0x0000f297a8001986 */ /* 0x0001e2000c101524 */
[----:B------:R-:W-:-:S05]  /*5310*/  LEA.HI.X R89, R8, R11, R9, 0x1, P2 ;  /* 0x0000000b08597211 */ /* 0x000fca00010f0c09 */
[----:B------:R-:W2:Y:S01]  /*5320*/  @P3 LDG.E.LTC128B.U16 R172, desc[UR36][R88.64] ;  /* 0x0000002458ac3981 */ /* 0x000ea2000c1e1520 */
[----:B------:R-:W-:Y:S01]  /*5330*/  IMAD.WIDE.U32 R8, R153, R14, R6 ;  /* 0x0000000e99087225 */ /* 0x000fe200078e0006 */
[----:B------:R-:W-:Y:S01]  /*5340*/  SHF.L.U64.HI R95, R4, 0x8, R5 ;  /* 0x00000008045f7819 */ /* 0x000fe20000010205 */
[----:B------:R-:W-:Y:S01]  /*5350*/  BSSY B1, `(.L_x_154) ;  /* 0x0000011000017945 */ /* 0x000fe20003800000 */
[----:B------:R-:W-:Y:S01]  /*5360*/  ISETP.GT.AND P2, PT, R0, 0x1, P0 ;  /* 0x000000010000780c */ /* 0x000fe20000744270 */
[----:B------:R-:W-:Y:S02]  /*5370*/  IMAD.IADD R9, R97, 0x1, R9 ;  /* 0x0000000161097824 */ /* 0x000fe400078e0209 */
[----:B------:R-:W-:Y:S02]  /*5380*/  IMAD.SHL.U32 R93, R4, 0x100, RZ ;  /* 0x00000100045d7824 */ /* 0x000fe400078e00ff */
[----:B--2---:R-:W-:-:S04]  /*5390*/  IMAD.U32 R90, R172, 0x10000, RZ ;  /* 0x00010000ac5a7824 */ /* 0x004fc800078e00ff */
[----:B------:R-:W-:Y:S01]  /*53a0*/  FMUL R15, R90, R155 ;  /* 0x0000009b5a0f7220 */ /* 0x000fe20000400000 */
[----:B------:R-:W-:Y:S01]  /*53b0*/  IMAD.WIDE.U32 R90, R23, R12, R8 ;  /* 0x0000000c175a7225 */ /* 0x000fe200078e0008 */
[----:B------:R-:W-:-:S03]  /*53c0*/  IADD3 R8, P1, R93, R158, RZ ;  /* 0x0000009e5d087210 */ /* 0x000fc60007f3e0ff */
[----:B------:R-:W-:Y:S01]  /*53d0*/  FFMA R15, R24, R154, R15 ;  /* 0x0000009a180f7223 */ /* 0x000fe2000000000f */
[----:B------:R-:W-:Y:S01]  /*53e0*/  IMAD.IADD R5, R13, 0x1, R91 ;  /* 0x000000010d057824 */ /* 0x000fe200078e025b */
[C---:B------:R-:W-:Y:S01]  /*53f0*/  LEA R4, P4, R90.reuse, R10, 0x1 ;  /* 0x0000000a5a047211 */ /* 0x040fe200078808ff */
[----:B------:R-:W-:Y:S02]  /*5400*/  IMAD.X R9, R95, 0x1, R159, P1 ;  /* 0x000000015f097824 */ /* 0x000fe400008e069f */
[----:B------:R-:W-:Y:S02]  /*5410*/  F2FP.BF16.F32.PACK_AB R15, RZ, R15 ;  /* 0x0000000fff0f723e */ /* 0x000fe400000010ff */
[----:B------:R-:W-:-:S03]  /*5420*/  LEA.HI.X R5, R90, R11, R5, 0x1, P4 ;  /* 0x0000000b5a057211 */ /* 0x000fc600020f0c05 */
[----:B------:R0:W-:Y:S01]  /*5430*/  @P3 STG.E.U16 desc[UR36][R8.64], R15 ;  /* 0x0000000f08003986 */ /* 0x0001e2000c101524 */
[----:B------:R-:W-:Y:S05]  /*5440*/  @!P2 BRA `(.L_x_155) ;  /* 0x000000000004a947 */ /* 0x000fea0003800000 */
[----:B------:R1:W5:Y:S02]  /*5450*/  LDG.E.LTC128B.U16 R172, desc[UR36][R4.64+0x2] ;  /* 0x0000022404ac7981 */ /* 0x000364000c1e1520 */
.L_x_155:
[----:B------:R-:W-:Y:S05]  /*5460*/  BSYNC B1 ;  /* 0x0000000000017941 */ /* 0x000fea0003800000 */
.L_x_154:
[----:B-----5:R-:W-:Y:S01]  /*5470*/  IMAD.U32 R24, R172, 0x10000, RZ ;  /* 0x00010000ac187824 */ /* 0x020fe200078e00ff */
[----:B------:R-:W-:Y:S01]  /*5480*/  ISETP.GT.AND P1, PT, R3, 0x88, PT ;  /* 0x000000880300780c */ /* 0x000fe20003f24270 */
[----:B0-----:R-:W-:Y:S01]  /*5490*/  IMAD.WIDE.U32 R14, R153, R14, R162 ;  /* 0x0000000e990e7225 */ /* 0x001fe200078e00a2 */
[----:B------:R-:W-:Y:S03]  /*54a0*/  BSSY B1, `(.L_x_156) ;  /* 0x000000e000017945 */ /* 0x000fe60003800000 */
[----:B------:R-:W-:Y:S01]  /*54b0*/  FMUL R24, R24, R155 ;  /* 0x0000009b18187220 */ /* 0x000fe20000400000 */
[----:B------:R-:W-:Y:S01]  /*54c0*/  ISETP.GT.AND P3, PT, R0, RZ, P1 ;  /* 0x000000ff0000720c */ /* 0x000fe20000f64270 */
[----:B------:R-:W-:Y:S01]  /*54d0*/  IMAD.IADD R97, R97, 0x1, R15 ;  /* 0x0000000161617824 */ /* 0x000fe200078e020f */
[----:B------:R-:W-:Y:S01]  /*54e0*/  IADD3 R21, P5, R20, R14, RZ ;  /* 0x0000000e14157210 */ /* 0x000fe20007fbe0ff */
[----:B------:R-:W-:Y:S01]  /*54f0*/  FFMA R24, R25, R154, R24 ;  /* 0x0000009a19187223 */ /* 0x000fe20000000018 */
[----:B------:R-:W-:-:S03]  /*5500*/  IADD3 R20, P4, R6, R14, RZ ;  /* 0x0000000e06147210 */ /* 0x000fc60007f9e0ff */
[----:B------:R-:W-:Y:S01]  /*5510*/  IMAD.X R156, R97, 0x1, R157, P5 ;  /* 0x00000001619c7824 */ /* 0x000fe200028e069d */
[----:B------:R-:W-:Y:S02]  /*5520*/  F2FP.BF16.F32.PACK_AB R24, RZ, R24 ;  /* 0x00000018ff18723e */ /* 0x000fe400000010ff */
[----:B------:R-:W-:-:S03]  /*5530*/  LEA R14, P5, R21, R10, 0x1 ;  /* 0x0000000a150e7211 */ /* 0x000fc600078a08ff */
[----:B------:R0:W-:Y:S01]  /*5540*/  @P2 STG.E.U16 desc[UR36][R8.64+0x2], R24 ;  /* 0x0000021808002986 */ /* 0x0001e2000c101524 */
[----:B------:R-:W-:Y:S01]  /*5550*/  LEA.HI.X R15, R21, R11, R156, 0x1, P5 ;  /* 0x0000000b150f7211 */ /* 0x000fe200028f0c9c */
[----:B------:R-:W-:Y:S08]  /*5560*/  @!P3 BRA `(.L_x_157) ;  /* 0x000000000004b947 */ /* 0x000ff00003800000 */
[----:B------:R2:W5:Y:S02]  /*5570*/  LDG.E.LTC128B.U16 R172, desc[UR36][R14.64] ;  /* 0x000000240eac7981 */ /* 0x000564000c1e1520 */
.L_x_157:
[----:B------:R-:W-:Y:S05]  /*5580*/  BSYNC B1 ;  /* 0x0000000000017941 */ /* 0x000fea0003800000 */
.L_x_156:
[----:B-----5:R-:W-:Y:S01]  /*5590*/  SHF.L.U32 R6, R172, 0x10, RZ ;  /* 0x00000010ac067819 */ /* 0x020fe200000006ff */
[----:B------:R-:W-:Y:S01]  /*55a0*/  IMAD.X R21, R7, 0x1, R97, P4 ;  /* 0x0000000107157824 */ /* 0x000fe200020e0661 */
[----:B------:R-:W-:Y:S01]  /*55b0*/  ISETP.GT.AND P2, PT, R0, 0x1, P1 ;  /* 0x000000010000780c */ /* 0x000fe20000f44270 */
[----:B------:R-:W-:Y:S02]  /*55c0*/  BSSY B1, `(.L_x_158) ;  /* 0x000000d000017945 */ /* 0x000fe40003800000 */
[----:B------:R-:W-:Y:S01]  /*55d0*/  FMUL R3, R6, R155 ;  /* 0x0000009b06037220 */ /* 0x000fe20000400000 */
[----:B------:R-:W-:Y:S01]  /*55e0*/  IADD3 R6, P4, R8, R165, RZ ;  /* 0x000000a508067210 */ /* 0x000fe20007f9e0ff */
[----:B--2---:R-:W-:-:S04]  /*55f0*/  IMAD.WIDE.U32 R14, R23, R12, R20 ;  /* 0x0000000c170e7225 */ /* 0x004fc800078e0014 */
[----:B------:R-:W-:Y:S01]  /*5600*/  FFMA R3, R26, R154, R3 ;  /* 0x0000009a1a037223 */ /* 0x000fe20000000003 */
[----:B------:R-:W-:Y:S01]  /*5610*/  IMAD.X R7, R9, 0x1, R167, P4 ;  /* 0x0000000109077824 */ /* 0x000fe200020e06a7 */
[----:B------:R-:W-:Y:S01]  /*5620*/  LEA R10, P5, R14, R10, 0x1 ;  /* 0x0000000a0e0a7211 */ /* 0x000fe200078a08ff */
[----:B------:R-:W-:Y:S02]  /*5630*/  IMAD.IADD R13, R13, 0x1, R15 ;  /* 0x000000010d0d7824 */ /* 0x000fe400078e020f */
[----:B------:R-:W-:-:S03]  /*5640*/  F2FP.BF16.F32.PACK_AB R3, RZ, R3 ;  /* 0x00000003ff03723e */ /* 0x000fc600000010ff */
[----:B------:R-:W-:Y:S02]  /*5650*/  LEA.HI.X R11, R14, R11, R13, 0x1, P5 ;  /* 0x0000000b0e0b7211 */ /* 0x000fe400028f0c0d */
[----:B------:R2:W-:Y:S01]  /*5660*/  @P3 STG.E.U16 desc[UR36][R6.64], R3 ;  /* 0x0000000306003986 */ /* 0x0005e2000c101524 */
[----:B------:R-:W-:Y:S05]  /*5670*/  @!P2 BRA `(.L_x_159) ;  /* 0x000000000004a947 */ /* 0x000fea0003800000 */
[----:B------:R0:W5:Y:S02]  /*5680*/  LDG.E.LTC128B.U16 R172, desc[UR36][R10.64+0x2] ;  /* 0x000002240aac7981 */ /* 0x000164000c1e1520 */
.L_x_159:
[----:B------:R-:W-:Y:S05]  /*5690*/  BSYNC B1 ;  /* 0x0000000000017941 */ /* 0x000fea0003800000 */
.L_x_158:
[----:B-----5:R-:W-:Y:S01]  /*56a0*/  IMAD.U32 R12, R172, 0x10000, RZ ;  /* 0x00010000ac0c7824 */ /* 0x020fe200078e00ff */
[----:B------:R-:W-:Y:S01]  /*56b0*/  ISETP.GT.AND P3, PT, R0, 0x8, P0 ;  /* 0x000000080000780c */ /* 0x000fe20000764270 */
[----:B------:R-:W-:Y:S02]  /*56c0*/  BSSY B1, `(.L_x_160) ;  /* 0x0000007000017945 */ /* 0x000fe40003800000 */
[----:B------:R-:W-:-:S04]  /*56d0*/  FMUL R12, R12, R155 ;  /* 0x0000009b0c0c7220 */ /* 0x000fc80000400000 */
[----:B------:R-:W-:-:S05]  /*56e0*/  FFMA R12, R27, R154, R12 ;  /* 0x0000009a1b0c7223 */ /* 0x000fca000000000c */
[----:B------:R-:W-:-:S05]  /*56f0*/  F2FP.BF16.F32.PACK_AB R12, RZ, R12 ;  /* 0x0000000cff0c723e */ /* 0x000fca00000010ff */
[----:B------:R0:W-:Y:S01]  /*5700*/  @P2 STG.E.U16 desc[UR36][R6.64+0x2], R12 ;  /* 0x0000020c06002986 */ /* 0x0001e2000c101524 */
[----:B------:R-:W-:Y:S05]  /*5710*/  @!P3 BRA `(.L_x_161) ;  /* 0x000000000004b947 */ /* 0x000fea0003800000 */
[----:B------:R0:W5:Y:S02]  /*5720*/  LDG.E.LTC128B.U16 R172, desc[UR36][R4.64+0x10] ;  /* 0x0000102404ac7981 */ /* 0x000164000c1e1520 */
.L_x_161:
[----:B------:R-:W-:Y:S05]  /*5730*/  BSYNC B1 ;  /* 0x0000000000017941 */ /* 0x000fea0003800000 */
.L_x_160:
[----:B0-2--5:R-:W-:Y:S01]  /*5740*/  IMAD.U32 R6, R172, 0x10000, RZ ;  /* 0x00010000ac067824 */ /* 0x025fe200078e00ff */
[----:B------:R-:W-:Y:S01]  /*5750*/  ISETP.GT.AND P2, PT, R0, 0x9, P0 ;  /* 0x000000090000780c */ /* 0x000fe20000744270 */
[----:B------:R-:W-:Y:S01]  /*5760*/  IMAD.MOV.U32 R7, RZ, RZ, R9 ;  /* 0x000000ffff077224 */ /* 0x000fe200078e0009 */
[----:B------:R-:W-:Y:S01]  /*5770*/  BSSY B1, `(.L_x_162) ;  /* 0x0000008000017945 */ /* 0x000fe20003800000 */
[----:B------:R-:W-:Y:S01]  /*5780*/  FMUL R3, R6, R155 ;  /* 0x0000009b06037220 */ /* 0x000fe20000400000 */
[----:B------:R-:W-:-:S03]  /*5790*/  IMAD.MOV.U32 R6, RZ, RZ, R8 ;  /* 0x000000ffff067224 */ /* 0x000fc600078e0008 */
[----:B------:R-:W-:-:S05]  /*57a0*/  FFMA R3, R28, R154, R3 ;  /* 0x0000009a1c037223 */ /* 0x000fca0000000003 */
[----:B------:R-:W-:-:S05]  /*57b0*/  F2FP.BF16.F32.PACK_AB R3, RZ, R3 ;  /* 0x00000003ff03723e */ /* 0x000fca00000010ff */
[----:B------:R0:W-:Y:S01]  /*57c0*/  @P3 STG.E.U16 desc[UR36][R6.64+0x10], R3 ;  /* 0x0000100306003986 */ /* 0x0001e2000c101524 */
[----:B------:R-:W-:Y:S05]  /*57d0*/  @!P2 BRA `(.L_x_163) ;  /* 0x000000000004a947 */ /* 0x000fea0003800000 */
[----:B------:R2:W5:Y:S02]  /*57e0*/  LDG.E.LTC128B.U16 R172, desc[UR36][R4.64+0x12] ;  /* 0x0000122404ac7981 */ /* 0x000564000c1e1520 */
.L_x_163:
[----:B------:R-:W-:Y:S05]  /*57f0*/  BSYNC B1 ;  /* 0x0000000000017941 */ /* 0x000fea0003800000 */
.L_x_162:
        /* <DEDUP_REMOVED lines=9> */
.L_x_165:
[----:B------:R-:W-:Y:S05]  /*5890*/  BSYNC B1 ;  /* 0x0000000000017941 */ /* 0x000fea0003800000 */
.L_x_164:
[----:B0----5:R-:W-:Y:S01]  /*58a0*/  SHF.L.U32 R12, R172, 0x10, RZ ;  /* 0x00000010ac0c7819 */ /* 0x021fe200000006ff */
[----:B------:R-:W-:Y:S01]  /*58b0*/  BSSY B1, `(.L_x_166) ;  /* 0x000000a000017945 */ /* 0x000fe20003800000 */
[----:B------:R-:W-:Y:S02]  /*58c0*/  IADD3 R8, P3, R165, R8, RZ ;  /* 0x00000008a5087210 */ /* 0x000fe40007f7e0ff */
[----:B------:R-:W-:Y:S01]  /*58d0*/  ISETP.GT.AND P2, PT, R0, 0x9, P1 ;  /* 0x000000090000780c */ /* 0x000fe20000f44270 */
[----:B------:R-:W-:Y:S02]  /*58e0*/  FMUL R3, R12, R155 ;  /* 0x0000009b0c037220 */ /* 0x000fe40000400000 */
[----:B------:R-:W-:Y:S02]  /*58f0*/  IMAD.X R9, R167, 0x1, R9, P3 ;  /* 0x00000001a7097824 */ /* 0x000fe400018e0609 */
[----:B------:R-:W-:-:S05]  /*5900*/  FFMA R3, R30, R154, R3 ;  /* 0x0000009a1e037223 */ /* 0x000fca0000000003 */
[----:B------:R-:W-:-:S05]  /*5910*/  F2FP.BF16.F32.PACK_AB R3, RZ, R3 ;  /* 0x00000003ff03723e */ /* 0x000fca00000010ff */
[----:B------:R0:W-:Y:S01]  /*5920*/  @P4 STG.E.U16 desc[UR36][R8.64+0x10], R3 ;  /* 0x0000100308004986 */ /* 0x0001e2000c101524 */
[----:B------:R-:W-:Y:S05]  /*5930*/  @!P2 BRA `(.L_x_167) ;  /* 0x000000000004a947 */ /* 0x000fea0003800000 */
[----:B------:R0:W5:Y:S02]  /*5940*/  LDG.E.LTC128B.U16 R172, desc[UR36][R10.64+0x12] ;  /* 0x000012240aac7981 */ /* 0x000164000c1e1520 */
.L_x_167:
[----:B------:R-:W-:Y:S05]  /*5950*/  BSYNC B1 ;  /* 0x0000000000017941 */ /* 0x000fea0003800000 */
.L_x_166:
[----:B0----5:R-:W-:Y:S01]  /*5960*/  IMAD.U32 R8, R172, 0x10000, RZ ;  /* 0x00010000ac087824 */ /* 0x021fe200078e00ff */
[----:B------:R-:W-:Y:S01]  /*5970*/  ISETP.GT.AND P3, PT, R0, 0x10, P0 ;  /* 0x000000100000780c */ /* 0x000fe20000764270 */
[----:B------:R-:W-:Y:S02]  /*5980*/  BSSY B1, `(.L_x_168) ;  /* 0x0000009000017945 */ /* 0x000fe40003800000 */
[----:B------:R-:W-:-:S04]  /*5990*/  FMUL R8, R8, R155 ;  /* 0x0000009b08087220 */ /* 0x000fc80000400000 */
[----:B------:R-:W-:Y:S01]  /*59a0*/  FFMA R31, R31, R154, R8 ;  /* 0x0000009a1f1f7223 */ /* 0x000fe20000000008 */
[----:B------:R-:W-:-:S04]  /*59b0*/  IADD3 R8, P4, P5, R165, R158, R93 ;  /* 0x0000009ea5087210 */ /* 0x000fc80007d9e05d */
[----:B------:R-:W-:Y:S02]  /*59c0*/  F2FP.BF16.F32.PACK_AB R31, RZ, R31 ;  /* 0x0000001fff1f723e */ /* 0x000fe400000010ff */
[----:B------:R-:W-:-:S05]  /*59d0*/  IADD3.X R9, R167, R159, R95, P4, P5 ;  /* 0x0000009fa7097210 */ /* 0x000fca00027ea45f */
[----:B------:R0:W-:Y:S01]  /*59e0*/  @P2 STG.E.U16 desc[UR36][R8.64+0x12], R31 ;  /* 0x0000121f08002986 */ /* 0x0001e2000c101524 */
[----:B------:R-:W-:Y:S05]  /*59f0*/  @!P3 BRA `(.L_x_169) ;  /* 0x000000000004b947 */ /* 0x000fea0003800000 */
[----:B------:R0:W5:Y:S02]  /*5a00*/  LDG.E.LTC128B.U16 R172, desc[UR36][R4.64+0x20] ;  /* 0x0000202404ac7981 */ /* 0x000164000c1e1520 */
.L_x_169:
[----:B------:R-:W-:Y:S05]  /*5a10*/  BSYNC B1 ;  /* 0x0000000000017941 */ /* 0x000fea0003800000 */
.L_x_168:
        /* <DEDUP_REMOVED lines=9> */
.L_x_171:
[----:B------:R-:W-:Y:S05]  /*5ab0*/  BSYNC B1 ;  /* 0x0000000000017941 */ /* 0x000fea0003800000 */
.L_x_170:
        /* <DEDUP_REMOVED lines=9> */
.L_x_173:
[----:B------:R-:W-:Y:S05]  /*5b50*/  BSYNC B1 ;  /* 0x0000000000017941 */ /* 0x000fea0003800000 */
.L_x_172:
[----:B0----5:R-:W-:Y:S01]  /*5b60*/  IMAD.U32 R12, R172, 0x10000, RZ ;  /* 0x00010000ac0c7824 */ /* 0x021fe200078e00ff */
        /* <DEDUP_REMOVED lines=8> */
.L_x_175:
[----:B------:R-:W-:Y:S05]  /*5bf0*/  BSYNC B1 ;  /* 0x0000000000017941 */ /* 0x000fea0003800000 */
.L_x_174:
        /* <DEDUP_REMOVED lines=9> */
.L_x_177:
[----:B------:R-:W-:Y:S05]  /*5c90*/  BSYNC B1 ;  /* 0x0000000000017941 */ /* 0x000fea0003800000 */
.L_x_176:
        /* <DEDUP_REMOVED lines=9> */
.L_x_179:
[----:B------:R-:W-:Y:S05]  /*5d30*/  BSYNC B1 ;  /* 0x0000000000017941 */ /* 0x000fea0003800000 */
.L_x_178:
        /* <DEDUP_REMOVED lines=9> */
.L_x_181:
[----:B------:R-:W-:Y:S05]  /*5dd0*/  BSYNC B1 ;  /* 0x0000000000017941 */ /* 0x000fea0003800000 */
.L_x_180:
[----:B0----5:R-:W-:Y:S01]  /*5de0*/  SHF.L.U32 R12, R172, 0x10, RZ ;  /* 0x00000010ac0c7819 */ /* 0x021fe200000006ff */
[----:B------:R-:W-:Y:S01]  /*5df0*/  BSSY B1, `(.L_x_182) ;  /* 0x0000008000017945 */ /* 0x000fe20003800000 */
[----:B------:R-:W-:-:S03]  /*5e00*/  ISETP.GT.AND P2, PT, R0, 0x19, P1 ;  /* 0x000000190000780c */ /* 0x000fc60000f44270 */
[----:B------:R-:W-:-:S04]  /*5e10*/  FMUL R3, R12, R155 ;  /* 0x0000009b0c037220 */ /* 0x000fc80000400000 */
[----:B------:R-:W-:-:S05]  /*5e20*/  FFMA R3, R38, R154, R3 ;  /* 0x0000009a26037223 */ /* 0x000fca0000000003 */
[----:B------:R-:W-:-:S05]  /*5e30*/  F2FP.BF16.F32.PACK_AB R3, RZ, R3 ;  /* 0x00000003ff03723e */ /* 0x000fca00000010ff */
[----:B------:R0:W-:Y:S01]  /*5e40*/  @P3 STG.E.U16 desc[UR36][R8.64+0x30], R3 ;  /* 0x0000300308003986 */ /* 0x0001e2000c101524 */
[----:B------:R-:W-:Y:S05]  /*5e50*/  @!P2 BRA `(.L_x_183) ;  /* 0x000000000004a947 */ /* 0x000fea0003800000 */
[----:B------:R0:W5:Y:S02]  /*5e60*/  LDG.E.LTC128B.U16 R172, desc[UR36][R10.64+0x32] ;  /* 0x000032240aac7981 */ /* 0x000164000c1e1520 */
.L_x_183:
[----:B------:R-:W-:Y:S05]  /*5e70*/  BSYNC B1 ;  /* 0x0000000000017941 */ /* 0x000fea0003800000 */
.L_x_182:
        /* <DEDUP_REMOVED lines=9> */
.L_x_185:
[----:B------:R-:W-:Y:S05]  /*5f10*/  BSYNC B1 ;  /* 0x0000000000017941 */ /* 0x000fea0003800000 */
.L_x_184:
        /* <DEDUP_REMOVED lines=9> */
.L_x_187:
[----:B------:R-:W-:Y:S05]  /*5fb0*/  BSYNC B1 ;  /* 0x0000000000017941 */ /* 0x000fea0003800000 */
.L_x_186:
        /* <DEDUP_REMOVED lines=9> */
.L_x_189:
[----:B------:R-:W-:Y:S05]  /*6050*/  BSYNC B1 ;  /* 0x0000000000017941 */ /* 0x000fea0003800000 */
.L_x_188:
        /* <DEDUP_REMOVED lines=9> */
.L_x_191:
[----:B------:R-:W-:Y:S05]  /*60f0*/  BSYNC B1 ;  /* 0x0000000000017941 */ /* 0x000fea0003800000 */
.L_x_190:
        /* <DEDUP_REMOVED lines=9> */
.L_x_193:
[----:B------:R-:W-:Y:S05]  /*6190*/  BSYNC B1 ;  /* 0x0000000000017941 */ /* 0x000fea0003800000 */
.L_x_192:
        /* <DEDUP_REMOVED lines=9> */
.L_x_195:
[----:B------:R-:W-:Y:S05]  /*6230*/  BSYNC B1 ;  /* 0x0000000000017941 */ /* 0x000fea0003800000 */
.L_x_194:
        /* <DEDUP_REMOVED lines=9> */
.L_x_197:
[----:B------:R-:W-:Y:S05]  /*62d0*/  BSYNC B1 ;  /* 0x0000000000017941 */ /* 0x000fea0003800000 */
.L_x_196:
        /* <DEDUP_REMOVED lines=9> */
.L_x_199:
[----:B------:R-:W-:Y:S05]  /*6370*/  BSYNC B1 ;  /* 0x0000000000017941 */ /* 0x000fea0003800000 */
.L_x_198:
[----:B-----5:R-:W-:Y:S01]  /*6380*/  SHF.L.U32 R12, R172, 0x10, RZ ;  /* 0x00000010ac0c7819 */ /* 0x020fe200000006ff */
        /* <DEDUP_REMOVED lines=8> */
.L_x_201:
[----:B------:R-:W-:Y:S05]  /*6410*/  BSYNC B1 ;  /* 0x0000000000017941 */ /* 0x000fea0003800000 */
.L_x_200:
        /* <DEDUP_REMOVED lines=9> */
.L_x_203:
[----:B------:R-:W-:Y:S05]  /*64b0*/  BSYNC B1 ;  /* 0x0000000000017941 */ /* 0x000fea0003800000 */
.L_x_202:
        /* <DEDUP_REMOVED lines=9> */
.L_x_205:
[----:B------:R-:W-:Y:S05]  /*6550*/  BSYNC B1 ;  /* 0x0000000000017941 */ /* 0x000fea0003800000 */
.L_x_204:
        /* <DEDUP_REMOVED lines=9> */
.L_x_207:
[----:B------:R-:W-:Y:S05]  /*65f0*/  BSYNC B1 ;  /* 0x0000000000017941 */ /* 0x000fea0003800000 */
.L_x_206:
        /* <DEDUP_REMOVED lines=9> */
.L_x_209:
[----:B------:R-:W-:Y:S05]  /*6690*/  BSYNC B1 ;  /* 0x0000000000017941 */ /* 0x000fea0003800000 */
.L_x_208:
        /* <DEDUP_REMOVED lines=9> */
.L_x_211:
[----:B------:R-:W-:Y:S05]  /*6730*/  BSYNC B1 ;  /* 0x0000000000017941 */ /* 0x000fea0003800000 */
.L_x_210:
        /* <DEDUP_REMOVED lines=9> */
.L_x_213:
[----:B------:R-:W-:Y:S05]  /*67d0*/  BSYNC B1 ;  /* 0x0000000000017941 */ /* 0x000fea0003800000 */
.L_x_212:
        /* <DEDUP_REMOVED lines=9> */
.L_x_215:
[----:B------:R-:W-:Y:S05]  /*6870*/  BSYNC B1 ;  /* 0x0000000000017941 */ /* 0x000fea0003800000 */
.L_x_214:
        /* <DEDUP_REMOVED lines=9> */
.L_x_217:
[----:B------:R-:W-:Y:S05]  /*6910*/  BSYNC B1 ;  /* 0x0000000000017941 */ /* 0x000fea0003800000 */
.L_x_216:
        /* <DEDUP_REMOVED lines=9> */
.L_x_219:
[----:B------:R-:W-:Y:S05]  /*69b0*/  BSYNC B1 ;  /* 0x0000000000017941 */ /* 0x000fea0003800000 */
.L_x_218:
        /* <DEDUP_REMOVED lines=9> */
.L_x_221:
[----:B------:R-:W-:Y:S05]  /*6a50*/  BSYNC B1 ;  /* 0x0000000000017941 */ /* 0x000fea0003800000 */
.L_x_220:
        /* <DEDUP_REMOVED lines=9> */
.L_x_223:
[----:B------:R-:W-:Y:S05]  /*6af0*/  BSYNC B1 ;  /* 0x0000000000017941 */ /* 0x000fea0003800000 */
.L_x_222:
        /* <DEDUP_REMOVED lines=9> */
.L_x_225:
[----:B------:R-:W-:Y:S05]  /*6b90*/  BSYNC B1 ;  /* 0x0000000000017941 */ /* 0x000fea0003800000 */
.L_x_224:
        /* <DEDUP_REMOVED lines=9> */
.L_x_227:
[----:B------:R-:W-:Y:S05]  /*6c30*/  BSYNC B1 ;  /* 0x0000000000017941 */ /* 0x000fea0003800000 */
.L_x_226:
        /* <DEDUP_REMOVED lines=9> */
.L_x_229:
[----:B------:R-:W-:Y:S05]  /*6cd0*/  BSYNC B1 ;  /* 0x0000000000017941 */ /* 0x000fea0003800000 */
.L_x_228:
        /* <DEDUP_REMOVED lines=9> */
.L_x_231:
[----:B------:R-:W-:Y:S05]  /*6d70*/  BSYNC B1 ;  /* 0x0000000000017941 */ /* 0x000fea0003800000 */
.L_x_230:
        /* <DEDUP_REMOVED lines=9> */
.L_x_233:
[----:B------:R-:W-:Y:S05]  /*6e10*/  BSYNC B1 ;  /* 0x0000000000017941 */ /* 0x000fea0003800000 */
.L_x_232:
        /* <DEDUP_REMOVED lines=9> */
.L_x_235:
[----:B------:R-:W-:Y:S05]  /*6eb0*/  BSYNC B1 ;  /* 0x0000000000017941 */ /* 0x000fea0003800000 */
.L_x_234:
        /* <DEDUP_REMOVED lines=9> */
.L_x_237:
[----:B------:R-:W-:Y:S05]  /*6f50*/  BSYNC B1 ;  /* 0x0000000000017941 */ /* 0x000fea0003800000 */
.L_x_236:
        /* <DEDUP_REMOVED lines=9> */
.L_x_239:
[----:B------:R-:W-:Y:S05]  /*6ff0*/  BSYNC B1 ;  /* 0x0000000000017941 */ /* 0x000fea0003800000 */
.L_x_238:
        /* <DEDUP_REMOVED lines=9> */
.L_x_241:
[----:B------:R-:W-:Y:S05]  /*7090*/  BSYNC B1 ;  /* 0x0000000000017941 */ /* 0x000fea0003800000 */
.L_x_240:
        /* <DEDUP_REMOVED lines=9> */
.L_x_243:
[----:B------:R-:W-:Y:S05]  /*7130*/  BSYNC B1 ;  /* 0x0000000000017941 */ /* 0x000fea0003800000 */
.L_x_242:
        /* <DEDUP_REMOVED lines=9> */
.L_x_245:
[----:B------:R-:W-:Y:S05]  /*71d0*/  BSYNC B1 ;  /* 0x0000000000017941 */ /* 0x000fea0003800000 */
.L_x_244:
        /* <DEDUP_REMOVED lines=9> */
.L_x_247:
[----:B------:R-:W-:Y:S05]  /*7270*/  BSYNC B1 ;  /* 0x0000000000017941 */ /* 0x000fea0003800000 */
.L_x_246:
        /* <DEDUP_REMOVED lines=9> */
.L_x_249:
[----:B------:R-:W-:Y:S05]  /*7310*/  BSYNC B1 ;  /* 0x0000000000017941 */ /* 0x000fea0003800000 */
.L_x_248:
        /* <DEDUP_REMOVED lines=9> */
.L_x_251:
[----:B------:R-:W-:Y:S05]  /*73b0*/  BSYNC B1 ;  /* 0x0000000000017941 */ /* 0x000fea0003800000 */
.L_x_250:
        /* <DEDUP_REMOVED lines=9> */
.L_x_253:
[----:B------:R-:W-:Y:S05]  /*7450*/  BSYNC B1 ;  /* 0x0000000000017941 */ /* 0x000fea0003800000 */
.L_x_252:
        /* <DEDUP_REMOVED lines=9> */
.L_x_255:
[----:B------:R-:W-:Y:S05]  /*74f0*/  BSYNC B1 ;  /* 0x0000000000017941 */ /* 0x000fea0003800000 */
.L_x_254:
        /* <DEDUP_REMOVED lines=9> */
.L_x_257:
[----:B------:R-:W-:Y:S05]  /*7590*/  BSYNC B1 ;  /* 0x0000000000017941 */ /* 0x000fea0003800000 */
.L_x_256:
        /* <DEDUP_REMOVED lines=9> */
.L_x_259:
[----:B------:R-:W-:Y:S05]  /*7630*/  BSYNC B1 ;  /* 0x0000000000017941 */ /* 0x000fea0003800000 */
.L_x_258:
        /* <DEDUP_REMOVED lines=9> */
.L_x_261:
[----:B------:R-:W-:Y:S05]  /*76d0*/  BSYNC B1 ;  /* 0x0000000000017941 */ /* 0x000fea0003800000 */
.L_x_260:
        /* <DEDUP_REMOVED lines=9> */
.L_x_263:
[----:B------:R-:W-:Y:S05]  /*7770*/  BSYNC B1 ;  /* 0x0000000000017941 */ /* 0x000fea0003800000 */
.L_x_262:
        /* <DEDUP_REMOVED lines=9> */
.L_x_265:
[----:B------:R-:W-:Y:S05]  /*7810*/  BSYNC B1 ;  /* 0x0000000000017941 */ /* 0x000fea0003800000 */
.L_x_264:
        /* <DEDUP_REMOVED lines=9> */
.L_x_267:
[----:B------:R-:W-:Y:S05]  /*78b0*/  BSYNC B1 ;  /* 0x0000000000017941 */ /* 0x000fea0003800000 */
.L_x_266:
        /* <DEDUP_REMOVED lines=9> */
.L_x_269:
[----:B------:R-:W-:Y:S05]  /*7950*/  BSYNC B1 ;  /* 0x0000000000017941 */ /* 0x000fea0003800000 */
.L_x_268:
        /* <DEDUP_REMOVED lines=9> */
.L_x_271:
[----:B------:R-:W-:Y:S05]  /*79f0*/  BSYNC B1 ;  /* 0x0000000000017941 */ /* 0x000fea0003800000 */
.L_x_270:
        /* <DEDUP_REMOVED lines=9> */
.L_x_273:
[----:B------:R-:W-:Y:S05]  /*7a90*/  BSYNC B1 ;  /* 0x0000000000017941 */ /* 0x000fea0003800000 */
.L_x_272:
        /* <DEDUP_REMOVED lines=9> */
.L_x_275:
[----:B------:R-:W-:Y:S05]  /*7b30*/  BSYNC B1 ;  /* 0x0000000000017941 */ /* 0x000fea0003800000 */
.L_x_274:
[----:B012--5:R-:W-:Y:S01]  /*7b40*/  IMAD.U32 R4, R172, 0x10000, RZ ;  /* 0x00010000ac047824 */ /* 0x027fe200078e00ff */
        /* <DEDUP_REMOVED lines=8> */
.L_x_277:
[----:B------:R-:W-:Y:S05]  /*7bd0*/  BSYNC B1 ;  /* 0x0000000000017941 */ /* 0x000fea0003800000 */
.L_x_276:
[----:B0----5:R-:W-:Y:S01]  /*7be0*/  IMAD.U32 R4, R172, 0x10000, RZ ;  /* 0x00010000ac047824 */ /* 0x021fe200078e00ff */
[----:B------:R-:W-:Y:S01]  /*7bf0*/  ISETP.GT.AND P1, PT, R0, 0x79, P1 ;  /* 0x000000790000780c */ /* 0x000fe20000f24270 */
[----:B------:R-:W-:Y:S01]  /*7c00*/  @P2 IMAD.MOV.U32 R5, RZ, RZ, R9 ;  /* 0x000000ffff052224 */ /* 0x000fe200078e0009 */
[----:B------:R-:W-:Y:S01]  /*7c10*/  BSSY B1, `(.L_x_278) ;  /* 0x0000008000017945 */ /* 0x000fe20003800000 */
[----:B------:R-:W-:Y:S01]  /*7c20*/  FMUL R3, R4, R155 ;  /* 0x0000009b04037220 */ /* 0x000fe20000400000 */
[----:B------:R-:W-:-:S03]  /*7c30*/  @P2 IMAD.MOV.U32 R4, RZ, RZ, R8 ;  /* 0x000000ffff042224 */ /* 0x000fc600078e0008 */
[----:B------:R-:W-:-:S05]  /*7c40*/  FFMA R3, R86, R154, R3 ;  /* 0x0000009a56037223 */ /* 0x000fca0000000003 */
[----:B------:R-:W-:-:S05]  /*7c50*/  F2FP.BF16.F32.PACK_AB R3, RZ, R3 ;  /* 0x00000003ff03723e */ /* 0x000fca00000010ff */
[----:B------:R0:W-:Y:S01]  /*7c60*/  @P2 STG.E.U16 desc[UR36][R4.64+0xf0], R3 ;  /* 0x0000f00304002986 */ /* 0x0001e2000c101524 */
[----:B------:R-:W-:Y:S05]  /*7c70*/  @!P1 BRA `(.L_x_279) ;  /* 0x0000000000049947 */ /* 0x000fea0003800000 */
[----:B------:R2:W5:Y:S02]  /*7c80*/  LDG.E.LTC128B.U16 R172, desc[UR36][R10.64+0xf2] ;  /* 0x0000f2240aac7981 */ /* 0x000564000c1e1520 */
.L_x_279:
[----:B------:R-:W-:Y:S05]  /*7c90*/  BSYNC B1 ;  /* 0x0000000000017941 */ /* 0x000fea0003800000 */
.L_x_278:
[----:B------:R-:W-:Y:S05]  /*7ca0*/  @!P1 BRA `(.L_x_280) ;  /* 0x00000024004c9947 */ /* 0x000fea0003800000 */
[----:B-----5:R-:W-:-:S04]  /*7cb0*/  IMAD.U32 R172, R172, 0x10000, RZ ;  /* 0x00010000acac7824 */ /* 0x020fc800078e00ff */
[----:B------:R-:W-:-:S04]  /*7cc0*/  FMUL R172, R172, R155 ;  /* 0x0000009bacac7220 */ /* 0x000fc80000400000 */
[----:B------:R-:W-:-:S05]  /*7cd0*/  FFMA R172, R87, R154, R172 ;  /* 0x0000009a57ac7223 */ /* 0x000fca00000000ac */
[----:B------:R-:W-:-:S05]  /*7ce0*/  F2FP.BF16.F32.PACK_AB R172, RZ, R172 ;  /* 0x000000acffac723e */ /* 0x000fca00000010ff */
[----:B------:R0:W-:Y:S01]  /*7cf0*/  STG.E.U16 desc[UR36][R8.64+0xf2], R172 ;  /* 0x0000f2ac08007986 */ /* 0x0001e2000c101524 */
[----:B------:R-:W-:Y:S05]  /*7d00*/  BRA `(.L_x_280) ;  /* 0x0000002400347947 */ /* 0x000fea0003800000 */
.L_x_29:
[----:B------:R-:W-:Y:S01]  /*7d10*/  ULDC.64 UR4, c[0x0][0x5c0] ;  /* 0x0001700000047ab9 */ /* 0x000fe20000000a00 */
[-C--:B------:R-:W-:Y:S01]  /*7d20*/  FMUL R88, R88, R154.reuse ;  /* 0x0000009a58587220 */ /* 0x080fe20000400000 */
[----:B------:R-:W-:Y:S01]  /*7d30*/  LEA R8, P0, R166, UR4, 0x1 ;  /* 0x00000004a6087c11 */ /* 0x000fe2000f8008ff */
[----:B------:R-:W-:Y:S01]  /*7d40*/  IMAD.SHL.U32 R7, R4, 0x10, RZ ;  /* 0x0000001004077824 */ /* 0x000fe200078e00ff */
[----:B------:R-:W-:Y:S01]  /*7d50*/  ISETP.GT.AND P2, PT, R0, 0x1, P3 ;  /* 0x000000010000780c */ /* 0x000fe20001f44270 */
[-C--:B------:R-:W-:Y:S01]  /*7d60*/  FMUL R89, R89, R154.reuse ;  /* 0x0000009a59597220 */ /* 0x080fe20000400000 */
[----:B------:R-:W-:Y:S01]  /*7d70*/  LEA.HI.X R9, R166, UR5, R169, 0x1, P0 ;  /* 0x00000005a6097c11 */ /* 0x000fe200080f0ca9 */
[-C--:B------:R-:W-:Y:S01]  /*7d80*/  FMUL R90, R90, R154.reuse ;  /* 0x0000009a5a5a7220 */ /* 0x080fe20000400000 */
[----:B------:R-:W-:Y:S01]  /*7d90*/  ISETP.GT.AND P0, PT, R3, 0x8, PT ;  /* 0x000000080300780c */ /* 0x000fe20003f04270 */
[----:B------:R-:W-:Y:S01]  /*7da0*/  FMUL R91, R91, R154 ;  /* 0x0000009a5b5b7220 */ /* 0x000fe20000400000 */
[----:B------:R-:W-:Y:S01]  /*7db0*/  F2FP.BF16.F32.PACK_AB R88, RZ, R88 ;  /* 0x00000058ff58723e */ /* 0x000fe200000010ff */
[-C--:B------:R-:W-:Y:S01]  /*7dc0*/  FMUL R92, R92, R154.reuse ;  /* 0x0000009a5c5c7220 */ /* 0x080fe20000400000 */
[----:B------:R-:W-:Y:S01]  /*7dd0*/  ISETP.GT.AND P4, PT, R0, RZ, P0 ;  /* 0x000000ff0000720c */ /* 0x000fe20000784270 */
[----:B------:R-:W-:Y:S01]  /*7de0*/  FMUL R93, R93, R154 ;  /* 0x0000009a5d5d7220 */ /* 0x000fe20000400000 */
[----:B------:R-:W-:Y:S01]  /*7df0*/  SHF.L.U64.HI R6, R4, 0x4, R5 ;  /* 0x0000000404067819 */ /* 0x000fe20000010205 */
[----:B------:R-:W-:Y:S01]  /*7e00*/  @P1 STG.E.U16 desc[UR36][R8.64], R88 ;  /* 0x0000005808001986 */ /* 0x000fe2000c101524 */
[----:B------:R-:W-:Y:S01]  /*7e10*/  IADD3 R10, P5, R7, R8, RZ ;  /* 0x00000008070a7210 */ /* 0x000fe20007fbe0ff */
[-C--:B------:R-:W-:Y:S01]  /*7e20*/  FMUL R94, R94, R154.reuse ;  /* 0x0000009a5e5e7220 */ /* 0x080fe20000400000 */
[----:B------:R-:W-:Y:S01]  /*7e30*/  ISETP.GT.AND P1, PT, R0, 0x1, P0 ;  /* 0x000000010000780c */ /* 0x000fe20000724270 */
[----:B------:R-:W-:Y:S01]  /*7e40*/  FMUL R95, R95, R154 ;  /* 0x0000009a5f5f7220 */ /* 0x000fe20000400000 */
[----:B------:R-:W-:Y:S01]  /*7e50*/  F2FP.BF16.F32.PACK_AB R89, RZ, R89 ;  /* 0x00000059ff59723e */ /* 0x000fe200000010ff */
[----:B------:R-:W-:Y:S01]  /*7e60*/  IMAD.X R11, R6, 0x1, R9, P5 ;  /* 0x00000001060b7824 */ /* 0x000fe200028e0609 */
[----:B------:R-:W-:Y:S01]  /*7e70*/  F2FP.BF16.F32.PACK_AB R90, RZ, R90 ;  /* 0x0000005aff5a723e */ /* 0x000fe200000010ff */
[-C--:B------:R-:W-:Y:S01]  /*7e80*/  FMUL R96, R96, R154.reuse ;  /* 0x0000009a60607220 */ /* 0x080fe20000400000 */
[----:B------:R-:W-:Y:S01]  /*7e90*/  F2FP.BF16.F32.PACK_AB R91, RZ, R91 ;  /* 0x0000005bff5b723e */ /* 0x000fe200000010ff */
[----:B------:R-:W-:Y:S01]  /*7ea0*/  @P2 STG.E.U16 desc[UR36][R8.64+0x2], R89 ;  /* 0x0000025908002986 */ /* 0x000fe2000c101524 */
[C---:B------:R-:W-:Y:S01]  /*7eb0*/  ISETP.GT.AND P5, PT, R0.reuse, 0x9, P3 ;  /* 0x000000090000780c */ /* 0x040fe20001fa4270 */
[-C--:B------:R-:W-:Y:S01]  /*7ec0*/  FMUL R97, R97, R154.reuse ;  /* 0x0000009a61617220 */ /* 0x080fe20000400000 */
[C---:B------:R-:W-:Y:S01]  /*7ed0*/  ISETP.GT.AND P2, PT, R0.reuse, 0x8, P0 ;  /* 0x000000080000780c */ /* 0x040fe20000744270 */
[----:B------:R-:W-:Y:S01]  /*7ee0*/  @P4 STG.E.U16 desc[UR36][R10.64], R90 ;  /* 0x0000005a0a004986 */ /* 0x000fe2000c101524 */
[----:B------:R-:W-:Y:S01]  /*7ef0*/  ISETP.GT.AND P4, PT, R0, 0x8, P3 ;  /* 0x000000080000780c */ /* 0x000fe20001f84270 */
[----:B------:R-:W-:Y:S01]  /*7f00*/  FMUL R98, R98, R154 ;  /* 0x0000009a62627220 */ /* 0x000fe20000400000 */
[----:B------:R-:W-:Y:S01]  /*7f10*/  F2FP.BF16.F32.PACK_AB R92, RZ, R92 ;  /* 0x0000005cff5c723e */ /* 0x000fe200000010ff */
[----:B------:R-:W-:Y:S01]  /*7f20*/  @P1 STG.E.U16 desc[UR36][R10.64+0x2], R91 ;  /* 0x0000025b0a001986 */ /* 0x000fe2000c101524 */
[----:B------:R-:W-:Y:S01]  /*7f30*/  ISETP.GT.AND P1, PT, R0, 0x9, P0 ;  /* 0x000000090000780c */ /* 0x000fe20000724270 */
[-C--:B------:R-:W-:Y:S01]  /*7f40*/  FMUL R99, R99, R154.reuse ;  /* 0x0000009a63637220 */ /* 0x080fe20000400000 */
[----:B------:R-:W-:Y:S01]  /*7f50*/  F2FP.BF16.F32.PACK_AB R93, RZ, R93 ;  /* 0x0000005dff5d723e */ /* 0x000fe200000010ff */
[----:B------:R-:W-:Y:S01]  /*7f60*/  FMUL R100, R100, R154 ;  /* 0x0000009a64647220 */ /* 0x000fe20000400000 */
[----:B------:R-:W-:Y:S01]  /*7f70*/  F2FP.BF16.F32.PACK_AB R94, RZ, R94 ;  /* 0x0000005eff5e723e */ /* 0x000fe200000010ff */
[-C--:B------:R-:W-:Y:S01]  /*7f80*/  FMUL R101, R101, R154.reuse ;  /* 0x0000009a65657220 */ /* 0x080fe20000400000 */
[----:B------:R-:W-:Y:S01]  /*7f90*/  F2FP.BF16.F32.PACK_AB R95, RZ, R95 ;  /* 0x0000005fff5f723e */ /* 0x000fe200000010ff */
[----:B------:R-:W-:Y:S01]  /*7fa0*/  FMUL R102, R102, R154 ;  /* 0x0000009a66667220 */ /* 0x000fe20000400000 */
[----:B------:R-:W-:Y:S01]  /*7fb0*/  F2FP.BF16.F32.PACK_AB R96, RZ, R96 ;  /* 0x00000060ff60723e */ /* 0x000fe200000010ff */
[----:B------:R-:W-:Y:S01]  /*7fc0*/  @P4 STG.E.U16 desc[UR36][R8.64+0x10], R92 ;  /* 0x0000105c08004986 */ /* 0x000fe2000c101524 */
[C---:B------:R-:W-:Y:S01]  /*7fd0*/  ISETP.GT.AND P4, PT, R0.reuse, 0x10, P3 ;  /* 0x000000100000780c */ /* 0x040fe20001f84270 */
[-C--:B------:R-:W-:Y:S01]  /*7fe0*/  FMUL R103, R103, R154.reuse ;  /* 0x0000009a67677220 */ /* 0x080fe20000400000 */
[----:B------:R-:W-:Y:S01]  /*7ff0*/  F2FP.BF16.F32.PACK_AB R97, RZ, R97 ;  /* 0x00000061ff61723e */ /* 0x000fe200000010ff */
[----:B------:R-:W-:Y:S01]  /*8000*/  @P5 STG.E.U16 desc[UR36][R8.64+0x12], R93 ;  /* 0x0000125d08005986 */ /* 0x000fe2000c101524 */
[----:B------:R-:W-:Y:S01]  /*8010*/  ISETP.GT.AND P5, PT, R0, 0x11, P0 ;  /* 0x000000110000780c */ /* 0x000fe200007a4270 */
        /* <DEDUP_REMOVED lines=74> */
[-C--:B------:R-:W-:Y:S01]  /*84c0*/  FMUL R125, R125, R154.reuse ;  /* 0x0000009a7d7d7220 */ /* 0x080fe20000400000 */
[----:B------:R-:W-:Y:S01]  /*84d0*/  F2FP.BF16.F32.PACK_AB R119, RZ, R119 ;  /* 0x00000077ff77723e */ /* 0x000fe200000010ff */
[----:B------:R-:W-:Y:S01]  /*84e0*/  FMUL R126, R126, R154 ;  /* 0x0000009a7e7e7220 */ /* 0x000fe20000400000 */
[----:B------:R-:W-:Y:S01]  /*84f0*/  F2FP.BF16.F32.PACK_AB R120, RZ, R120 ;  /* 0x00000078ff78723e */ /* 0x000fe200000010ff */
        /* <DEDUP_REMOVED lines=87> */
[----:B------:R-:W-:Y:S01]  /*8a70*/  SHF.L.U64.HI R15, R4, 0x8, R5 ;  /* 0x00000008040f7819 */ /* 0x000fe20000010205 */
[----:B------:R-:W-:Y:S01]  /*8a80*/  @P2 STG.E.U16 desc[UR36][R8.64+0xa2], R129 ;  /* 0x0000a28108002986 */ /* 0x000fe2000c101524 */
[----:B------:R-:W-:Y:S01]  /*8a90*/  ISETP.GT.AND P2, PT, R0, 0x59, P3 ;  /* 0x000000590000780c */ /* 0x000fe20001f44270 */
[-C--:B------:R-:W-:Y:S01]  /*8aa0*/  FMUL R25, R25, R154.reuse ;  /* 0x0000009a19197220 */ /* 0x080fe20000400000 */
[----:B------:R-:W-:Y:S01]  /*8ab0*/  SHF.L.U32 R21, R4, 0x8, RZ ;  /* 0x0000000804157819 */ /* 0x000fe200000006ff */
[----:B------:R-:W-:Y:S01]  /*8ac0*/  @P5 STG.E.U16 desc[UR36][R10.64+0xa0], R130 ;  /* 0x0000a0820a005986 */ /* 0x000fe2000c101524 */
[----:B------:R-:W-:Y:S01]  /*8ad0*/  ISETP.GT.AND P5, PT, R0, 0x58, P0 ;  /* 0x000000580000780c */ /* 0x000fe200007a4270 */
        /* <DEDUP_REMOVED lines=26> */
[-C--:B------:R-:W-:Y:S01]  /*8c80*/  FMUL R32, R32, R154.reuse ;  /* 0x0000009a20207220 */ /* 0x080fe20000400000 */
[----:B------:R-:W-:Y:S01]  /*8c90*/  F2FP.BF16.F32.PACK_AB R25, RZ, R25 ;  /* 0x00000019ff19723e */ /* 0x000fe200000010ff */
[----:B------:R-:W-:Y:S01]  /*8ca0*/  FMUL R33, R33, R154 ;  /* 0x0000009a21217220 */ /* 0x000fe20000400000 */
        /* <DEDUP_REMOVED lines=26> */
[----:B------:R-:W-:Y:S01]  /*8e50*/  F2FP.BF16.F32.PACK_AB R33, RZ, R33 ;  /* 0x00000021ff21723e */ /* 0x000fe200000010ff */
[----:B------:R-:W-:Y:S01]  /*8e60*/  FMUL R41, R41, R154 ;  /* 0x0000009a29297220 */ /* 0x000fe20000400000 */
[----:B------:R-:W-:Y:S01]  /*8e70*/  F2FP.BF16.F32.PACK_AB R34, RZ, R34 ;  /* 0x00000022ff22723e */ /* 0x000fe200000010ff */
[-C--:B------:R-:W-:Y:S01]  /*8e80*/  FMUL R42, R42, R154.reuse ;  /* 0x0000009a2a2a7220 */ /* 0x080fe20000400000 */
[----:B------:R-:W-:Y:S01]  /*8e90*/  F2FP.BF16.F32.PACK_AB R35, RZ, R35 ;  /* 0x00000023ff23723e */ /* 0x000fe200000010ff */
[----:B------:R-:W-:Y:S01]  /*8ea0*/  @P4 STG.E.U16 desc[UR36][R10.64+0xd2], R143 ;  /* 0x0000d28f0a004986 */ /* 0x000fe2000c101524 */
[C---:B------:R-:W-:Y:S01]  /*8eb0*/  ISETP.GT.AND P4, PT, R0.reuse, 0x71, P0 ;  /* 0x000000710000780c */ /* 0x040fe20000784270 */
[----:B------:R-:W-:Y:S01]  /*8ec0*/  FMUL R43, R43, R154 ;  /* 0x0000009a2b2b7220 */ /* 0x000fe20000400000 */
[----:B------:R-:W-:Y:S01]  /*8ed0*/  F2FP.BF16.F32.PACK_AB R36, RZ, R36 ;  /* 0x00000024ff24723e */ /* 0x000fe200000010ff */
[----:B------:R-:W-:Y:S01]  /*8ee0*/  @P5 STG.E.U16 desc[UR36][R8.64+0xe0], R144 ;  /* 0x0000e09008005986 */ /* 0x000fe2000c101524 */
[----:B------:R-:W-:Y:S01]  /*8ef0*/  ISETP.GT.AND P5, PT, R0, 0x70, P0 ;  /* 0x000000700000780c */ /* 0x000fe200007a4270 */
[----:B------:R-:W-:Y:S01]  /*8f00*/  @P1 IMAD.MOV.U32 R4, RZ, RZ, R8 ;  /* 0x000000ffff041224 */ /* 0x000fe200078e0008 */
[----:B------:R-:W-:Y:S01]  /*8f10*/  F2FP.BF16.F32.PACK_AB R37, RZ, R37 ;  /* 0x00000025ff25723e */ /* 0x000fe200000010ff */
[----:B------:R-:W-:Y:S01]  /*8f20*/  @P1 IMAD.MOV.U32 R5, RZ, RZ, R9 ;  /* 0x000000ffff051224 */ /* 0x000fe200078e0009 */
[----:B------:R-:W-:Y:S01]  /*8f30*/  F2FP.BF16.F32.PACK_AB R38, RZ, R38 ;  /* 0x00000026ff26723e */ /* 0x000fe200000010ff */
[-C--:B------:R-:W-:Y:S01]  /*8f40*/  FMUL R44, R44, R154.reuse ;  /* 0x0000009a2c2c7220 */ /* 0x080fe20000400000 */
[----:B------:R-:W-:Y:S01]  /*8f50*/  F2FP.BF16.F32.PACK_AB R39, RZ, R39 ;  /* 0x00000027ff27723e */ /* 0x000fe200000010ff */
[----:B------:R-:W-:Y:S01]  /*8f60*/  FMUL R45, R45, R154 ;  /* 0x0000009a2d2d7220 */ /* 0x000fe20000400000 */
[----:B------:R0:W-:Y:S01]  /*8f70*/  @P1 STG.E.U16 desc[UR36][R4.64+0xe2], R145 ;  /* 0x0000e29104001986 */ /* 0x0001e2000c101524 */
[----:B------:R-:W-:Y:S01]  /*8f80*/  IADD3 R12, P1, P2, R7, R8, R21 ;  /* 0x00000008070c7210 */ /* 0x000fe20007a3e015 */
[----:B------:R-:W-:Y:S01]  /*8f90*/  FMUL R46, R46, R154 ;  /* 0x0000009a2e2e7220 */ /* 0x000fe20000400000 */
[----:B------:R-:W-:Y:S01]  /*8fa0*/  F2FP.BF16.F32.PACK_AB R40, RZ, R40 ;  /* 0x00000028ff28723e */ /* 0x000fe200000010ff */
[-C--:B------:R-:W-:Y:S01]  /*8fb0*/  FMUL R47, R47, R154.reuse ;  /* 0x0000009a2f2f7220 */ /* 0x080fe20000400000 */
[----:B------:R-:W-:Y:S01]  /*8fc0*/  IADD3.X R13, R6, R9, R15, P1, P2 ;  /* 0x00000009060d7210 */ /* 0x000fe20000fe440f */
[-C--:B------:R-:W-:Y:S01]  /*8fd0*/  FMUL R48, R48, R154.reuse ;  /* 0x0000009a30307220 */ /* 0x080fe20000400000 */
[----:B------:R-:W-:Y:S01]  /*8fe0*/  ISETP.GT.AND P1, PT, R3, 0x80, PT ;  /* 0x000000800300780c */ /* 0x000fe20003f24270 */
[-C--:B------:R-:W-:Y:S01]  /*8ff0*/  FMUL R49, R49, R154.reuse ;  /* 0x0000009a31317220 */ /* 0x080fe20000400000 */
[----:B------:R-:W-:Y:S01]  /*9000*/  ISETP.GT.AND P2, PT, R3, 0x88, PT ;  /* 0x000000880300780c */ /* 0x000fe20003f44270 */
[----:B------:R-:W-:Y:S01]  /*9010*/  FMUL R50, R50, R154 ;  /* 0x0000009a32327220 */ /* 0x000fe20000400000 */
[----:B------:R-:W-:Y:S01]  /*9020*/  F2FP.BF16.F32.PACK_AB R41, RZ, R41 ;  /* 0x00000029ff29723e */ /* 0x000fe200000010ff */
[----:B0-----:R-:W-:Y:S01]  /*9030*/  @P5 IMAD.MOV.U32 R4, RZ, RZ, R10 ;  /* 0x000000ffff045224 */ /* 0x001fe200078e000a */
[----:B------:R-:W-:Y:S01]  /*9040*/  F2FP.BF16.F32.PACK_AB R42, RZ, R42 ;  /* 0x0000002aff2a723e */ /* 0x000fe200000010ff */
[----:B------:R-:W-:Y:S01]  /*9050*/  @P5 IMAD.MOV.U32 R5, RZ, RZ, R11 ;  /* 0x000000ffff055224 */ /* 0x000fe200078e000b */
[----:B------:R-:W-:Y:S01]  /*9060*/  F2FP.BF16.F32.PACK_AB R43, RZ, R43 ;  /* 0x0000002bff2b723e */ /* 0x000fe200000010ff */
[----:B------:R-:W-:Y:S01]  /*9070*/  FMUL R51, R51, R154 ;  /* 0x0000009a33337220 */ /* 0x000fe20000400000 */
[----:B------:R-:W-:Y:S01]  /*9080*/  F2FP.BF16.F32.PACK_AB R44, RZ, R44 ;  /* 0x0000002cff2c723e */ /* 0x000fe200000010ff */
[-C--:B------:R-:W-:Y:S01]  /*9090*/  FMUL R52, R52, R154.reuse ;  /* 0x0000009a34347220 */ /* 0x080fe20000400000 */
[----:B------:R0:W-:Y:S01]  /*90a0*/  @P5 STG.E.U16 desc[UR36][R4.64+0xe0], R146 ;  /* 0x0000e09204005986 */ /* 0x0001e2000c101524 */
[C---:B------:R-:W-:Y:S01]  /*90b0*/  ISETP.GT.AND P5, PT, R0.reuse, 0x78, P3 ;  /* 0x000000780000780c */ /* 0x040fe20001fa4270 */
[-C--:B------:R-:W-:Y:S01]  /*90c0*/  FMUL R53, R53, R154.reuse ;  /* 0x0000009a35357220 */ /* 0x080fe20000400000 */
[C---:B------:R-:W-:Y:S01]  /*90d0*/  ISETP.GT.AND P3, PT, R0.reuse, 0x79, P3 ;  /* 0x000000790000780c */ /* 0x040fe20001f64270 */
[----:B------:R-:W-:Y:S01]  /*90e0*/  @P4 STG.E.U16 desc[UR36][R10.64+0xe2], R147 ;  /* 0x0000e2930a004986 */ /* 0x000fe2000c101524 */
[----:B------:R-:W-:Y:S01]  /*90f0*/  ISETP.GT.AND P4, PT, R0, 0x78, P0 ;  /* 0x000000780000780c */ /* 0x000fe20000784270 */
[-C--:B------:R-:W-:Y:S01]  /*9100*/  FMUL R54, R54, R154.reuse ;  /* 0x0000009a36367220 */ /* 0x080fe20000400000 */
[----:B------:R-:W-:Y:S01]  /*9110*/  ISETP.GT.AND P0, PT, R0, 0x79, P0 ;  /* 0x000000790000780c */ /* 0x000fe20000704270 */
[-C--:B------:R-:W-:Y:S01]  /*9120*/  FMUL R55, R55, R154.reuse ;  /* 0x0000009a37377220 */ /* 0x080fe20000400000 */
[----:B------:R-:W-:Y:S01]  /*9130*/  F2FP.BF16.F32.PACK_AB R45, RZ, R45 ;  /* 0x0000002dff2d723e */ /* 0x000fe200000010ff */
[----:B------:R-:W-:Y:S01]  /*9140*/  FMUL R56, R56, R154 ;  /* 0x0000009a38387220 */ /* 0x000fe20000400000 */
[----:B------:R-:W-:Y:S01]  /*9150*/  F2FP.BF16.F32.PACK_AB R46, RZ, R46 ;  /* 0x0000002eff2e723e */ /* 0x000fe200000010ff */
[----:B------:R-:W-:Y:S01]  /*9160*/  FMUL R57, R57, R154 ;  /* 0x0000009a39397220 */ /* 0x000fe20000400000 */
[----:B------:R-:W-:Y:S01]  /*9170*/  F2FP.BF16.F32.PACK_AB R47, RZ, R47 ;  /* 0x0000002fff2f723e */ /* 0x000fe200000010ff */
[----:B------:R-:W-:Y:S01]  /*9180*/  @P5 STG.E.U16 desc[UR36][R8.64+0xf0], R148 ;  /* 0x0000f09408005986 */ /* 0x000fe2000c101524 */
[----:B0-----:R-:W-:Y:S01]  /*9190*/  IADD3 R4, P5, R21, R8, RZ ;  /* 0x0000000815047210 */ /* 0x001fe20007fbe0ff */
[----:B------:R-:W-:Y:S01]  /*91a0*/  FMUL R58, R58, R154 ;  /* 0x0000009a3a3a7220 */ /* 0x000fe20000400000 */
[----:B------:R-:W-:Y:S01]  /*91b0*/  F2FP.BF16.F32.PACK_AB R48, RZ, R48 ;  /* 0x00000030ff30723e */ /* 0x000fe200000010ff */
[----:B------:R0:W-:Y:S01]  /*91c0*/  @P3 STG.E.U16 desc[UR36][R8.64+0xf2], R149 ;  /* 0x0000f29508003986 */ /* 0x0001e2000c101524 */
[C---:B------:R-:W-:Y:S01]  /*91d0*/  ISETP.GT.AND P3, PT, R0.reuse, RZ, P1 ;  /* 0x000000ff0000720c */ /* 0x040fe20000f64270 */
[----:B------:R-:W-:Y:S01]  /*91e0*/  IMAD.X R5, R15, 0x1, R9, P5 ;  /* 0x000000010f057824 */ /* 0x000fe200028e0609 */
[C---:B------:R-:W-:Y:S01]  /*91f0*/  ISETP.GT.AND P5, PT, R0.reuse, RZ, P2 ;  /* 0x000000ff0000720c */ /* 0x040fe200017a4270 */
        /* <DEDUP_REMOVED lines=8> */
[----:B------:R-:W-:Y:S01]  /*9280*/  FMUL R61, R61, R154 ;  /* 0x0000009a3d3d7220 */ /* 0x000fe20000400000 */
[----:B------:R-:W-:Y:S01]  /*9290*/  F2FP.BF16.F32.PACK_AB R51, RZ, R51 ;  /* 0x00000033ff33723e */ /* 0x000fe200000010ff */
[----:B------:R-:W-:Y:S01]  /*92a0*/  @P3 STG.E.U16 desc[UR36][R4.64], R24 ;  /* 0x0000001804003986 */ /* 0x000fe2000c101524 */
[C---:B0-----:R-:W-:Y:S01]  /*92b0*/  IADD3 R8, P3, R7.reuse, R4, RZ ;  /* 0x0000000407087210 */ /* 0x041fe20007f7e0ff */
[----:B------:R-:W-:Y:S01]  /*92c0*/  FMUL R62, R62, R154 ;  /* 0x0000009a3e3e7220 */ /* 0x000fe20000400000 */
[----:B------:R-:W-:Y:S01]  /*92d0*/  F2FP.BF16.F32.PACK_AB R52, RZ, R52 ;  /* 0x00000034ff34723e */ /* 0x000fe200000010ff */
[----:B------:R-:W-:Y:S01]  /*92e0*/  @P4 STG.E.U16 desc[UR36][R4.64+0x2], R25 ;  /* 0x0000021904004986 */ /* 0x000fe2000c101524 */
[----:B------:R-:W-:Y:S01]  /*92f0*/  IADD3 R14, P4, R7, R4, RZ ;  /* 0x00000004070e7210 */ /* 0x000fe20007f9e0ff */
[--C-:B------:R-:W-:Y:S01]  /*9300*/  IMAD.X R9, R6, 0x1, R5.reuse, P3 ;  /* 0x0000000106097824 */ /* 0x100fe200018e0605 */
[----:B------:R-:W-:Y:S01]  /*9310*/  ISETP.GT.AND P3, PT, R0, 0x9, P2 ;  /* 0x000000090000780c */ /* 0x000fe20001764270 */
[-C--:B------:R-:W-:Y:S01]  /*9320*/  FMUL R63, R63, R154.reuse ;  /* 0x0000009a3f3f7220 */ /* 0x080fe20000400000 */
[----:B------:R-:W-:Y:S01]  /*9330*/  F2FP.BF16.F32.PACK_AB R53, RZ, R53 ;  /* 0x00000035ff35723e */ /* 0x000fe200000010ff */
[----:B------:R-:W-:Y:S01]  /*9340*/  IMAD.X R15, R6, 0x1, R5, P4 ;  /* 0x00000001060f7824 */ /* 0x000fe200020e0605 */
[----:B------:R-:W-:Y:S01]  /*9350*/  ISETP.GT.AND P4, PT, R0, 0x8, P1 ;  /* 0x000000080000780c */ /* 0x000fe20000f84270 */
[----:B------:R-:W-:Y:S01]  /*9360*/  FMUL R64, R64, R154 ;  /* 0x0000009a40407220 */ /* 0x000fe20000400000 */
[----:B------:R-:W-:Y:S01]  /*9370*/  F2FP.BF16.F32.PACK_AB R54, RZ, R54 ;  /* 0x00000036ff36723e */ /* 0x000fe200000010ff */
[-C--:B------:R-:W-:Y:S01]  /*9380*/  FMUL R65, R65, R154.reuse ;  /* 0x0000009a41417220 */ /* 0x080fe20000400000 */
        /* <DEDUP_REMOVED lines=13> */
[-C--:B------:R-:W-:Y:S01]  /*9460*/  FMUL R70, R70, R154.reuse ;  /* 0x0000009a46467220 */ /* 0x080fe20000400000 */
[----:B------:R-:W-:Y:S01]  /*9470*/  @P5 STG.E.U16 desc[UR36][R4.64+0x12], R29 ;  /* 0x0000121d04005986 */ /* 0x000fe2000c101524 */
[C---:B------:R-:W-:Y:S01]  /*9480*/  ISETP.GT.AND P5, PT, R0.reuse, 0x11, P1 ;  /* 0x000000110000780c */ /* 0x040fe20000fa4270 */
[----:B------:R-:W-:Y:S01]  /*9490*/  FMUL R71, R71, R154 ;  /* 0x0000009a47477220 */ /* 0x000fe20000400000 */
[----:B------:R-:W-:Y:S01]  /*94a0*/  F2FP.BF16.F32.PACK_AB R58, RZ, R58 ;  /* 0x0000003aff3a723e */ /* 0x000fe200000010ff */
[----:B------:R-:W-:Y:S01]  /*94b0*/  @P0 STG.E.U16 desc[UR36][R8.64+0x10], R30 ;  /* 0x0000101e08000986 */ /* 0x000fe2000c101524 */
[----:B------:R-:W-:Y:S01]  /*94c0*/  ISETP.GT.AND P0, PT, R0, 0x10, P2 ;  /* 0x000000100000780c */ /* 0x000fe20001704270 */
        /* <DEDUP_REMOVED lines=11> */
[----:B------:R-:W-:Y:S01]  /*9580*/  ISETP.GT.AND P5, PT, R0, 0x19, P1 ;  /* 0x000000190000780c */ /* 0x000fe20000fa4270 */
[--C-:B------:R-:W-:Y:S01]  /*9590*/  @P0 IMAD.MOV.U32 R6, RZ, RZ, R12.reuse ;  /* 0x000000ffff060224 */ /* 0x100fe200078e000c */
[----:B------:R-:W-:Y:S01]  /*95a0*/  @P0 MOV R7, R13 ;  /* 0x0000000d00070202 */ /* 0x000fe20000000f00 */
[----:B------:R-:W-:Y:S01]  /*95b0*/  FMUL R75, R75, R154 ;  /* 0x0000009a4b4b7220 */ /* 0x000fe20000400000 */
[----:B------:R-:W-:Y:S01]  /*95c0*/  F2FP.BF16.F32.PACK_AB R62, RZ, R62 ;  /* 0x0000003eff3e723e */ /* 0x000fe200000010ff */
[-C--:B------:R-:W-:Y:S01]  /*95d0*/  FMUL R76, R76, R154.reuse ;  /* 0x0000009a4c4c7220 */ /* 0x080fe20000400000 */
[----:B------:R-:W-:Y:S01]  /*95e0*/  F2FP.BF16.F32.PACK_AB R63, RZ, R63 ;  /* 0x0000003fff3f723e */ /* 0x000fe200000010ff */
[----:B------:R0:W-:Y:S01]  /*95f0*/  @P0 STG.E.U16 desc[UR36][R6.64+0x20], R34 ;  /* 0x0000202206000986 */ /* 0x0001e2000c101524 */
        /* <DEDUP_REMOVED lines=11> */
[--C-:B0-----:R-:W-:Y:S01]  /*96b0*/  @P3 IMAD.MOV.U32 R6, RZ, RZ, R12.reuse ;  /* 0x000000ffff063224 */ /* 0x101fe200078e000c */
[----:B------:R-:W-:Y:S01]  /*96c0*/  F2FP.BF16.F32.PACK_AB R69, RZ, R69 ;  /* 0x00000045ff45723e */ /* 0x000fe200000010ff */
[--C-:B------:R-:W-:Y:S01]  /*96d0*/  @P3 IMAD.MOV.U32 R7, RZ, RZ, R13.reuse ;  /* 0x000000ffff073224 */ /* 0x100fe200078e000d */
[----:B------:R-:W-:Y:S01]  /*96e0*/  F2FP.BF16.F32.PACK_AB R70, RZ, R70 ;  /* 0x00000046ff46723e */ /* 0x000fe200000010ff */
[-C--:B------:R-:W-:Y:S01]  /*96f0*/  FMUL R82, R82, R154.reuse ;  /* 0x0000009a52527220 */ /* 0x080fe20000400000 */
[----:B------:R-:W-:Y:S01]  /*9700*/  F2FP.BF16.F32.PACK_AB R71, RZ, R71 ;  /* 0x00000047ff47723e */ /* 0x000fe200000010ff */
[-C--:B------:R-:W-:Y:S01]  /*9710*/  FMUL R83, R83, R154.reuse ;  /* 0x0000009a53537220 */ /* 0x080fe20000400000 */
[----:B------:R0:W-:Y:S01]  /*9720*/  @P3 STG.E.U16 desc[UR36][R6.64+0x22], R35 ;  /* 0x0000222306003986 */ /* 0x0001e2000c101524 */
        /* <DEDUP_REMOVED lines=11> */
[----:B0-----:R-:W-:Y:S01]  /*97e0*/  @P0 IMAD.MOV.U32 R6, RZ, RZ, R12 ;  /* 0x000000ffff060224 */ /* 0x001fe200078e000c */
[----:B------:R-:W-:Y:S01]  /*97f0*/  F2FP.BF16.F32.PACK_AB R75, RZ, R75 ;  /* 0x0000004bff4b723e */ /* 0x000fe200000010ff */
[----:B------:R-:W-:Y:S01]  /*9800*/  @P0 IMAD.MOV.U32 R7, RZ, RZ, R13 ;  /* 0x000000ffff070224 */ /* 0x000fe200078e000d */
[----:B------:R-:W-:Y:S01]  /*9810*/  F2FP.BF16.F32.PACK_AB R76, RZ, R76 ;  /* 0x0000004cff4c723e */ /* 0x000fe200000010ff */
[----:B------:R-:W-:Y:S01]  /*9820*/  FMUL R87, R87, R154 ;  /* 0x0000009a57577220 */ /* 0x000fe20000400000 */
[----:B------:R-:W-:-:S02]  /*9830*/  F2FP.BF16.F32.PACK_AB R77, RZ, R77 ;  /* 0x0000004dff4d723e */ /* 0x000fc400000010ff */
[----:B------:R0:W-:Y:S01]  /*9840*/  @P0 STG.E.U16 desc[UR36][R6.64+0x30], R38 ;  /* 0x0000302606000986 */ /* 0x0001e2000c101524 */
[----:B------:R-:W-:Y:S02]  /*9850*/  ISETP.GT.AND P0, PT, R0, 0x20, P2 ;  /* 0x000000200000780c */ /* 0x000fe40001704270 */
[----:B------:R-:W-:Y:S02]  /*9860*/  F2FP.BF16.F32.PACK_AB R78, RZ, R78 ;  /* 0x0000004eff4e723e */ /* 0x000fe400000010ff */
[----:B------:R-:W-:Y:S02]  /*9870*/  F2FP.BF16.F32.PACK_AB R79, RZ, R79 ;  /* 0x0000004fff4f723e */ /* 0x000fe400000010ff */
[----:B------:R-:W-:Y:S02]  /*9880*/  F2FP.BF16.F32.PACK_AB R80, RZ, R80 ;  /* 0x00000050ff50723e */ /* 0x000fe400000010ff */
[----:B------:R-:W-:Y:S02]  /*9890*/  F2FP.BF16.F32.PACK_AB R81, RZ, R81 ;  /* 0x00000051ff51723e */ /* 0x000fe400000010ff */
[----:B------:R-:W-:Y:S01]  /*98a0*/  F2FP.BF16.F32.PACK_AB R82, RZ, R82 ;  /* 0x00000052ff52723e */ /* 0x000fe200000010ff */
[----:B0-----:R-:W-:Y:S01]  /*98b0*/  @P3 IMAD.MOV.U32 R6, RZ, RZ, R12 ;  /* 0x000000ffff063224 */ /* 0x001fe200078e000c */
[----:B------:R-:W-:Y:S01]  /*98c0*/  F2FP.BF16.F32.PACK_AB R83, RZ, R83 ;  /* 0x00000053ff53723e */ /* 0x000fe200000010ff */
[----:B------:R-:W-:Y:S01]  /*98d0*/  @P3 IMAD.MOV.U32 R7, RZ, RZ, R13 ;  /* 0x000000ffff073224 */ /* 0x000fe200078e000d */
[----:B------:R-:W-:-:S02]  /*98e0*/  F2FP.BF16.F32.PACK_AB R84, RZ, R84 ;  /* 0x00000054ff54723e */ /* 0x000fc400000010ff */
[----:B------:R-:W-:Y:S02]  /*98f0*/  F2FP.BF16.F32.PACK_AB R85, RZ, R85 ;  /* 0x00000055ff55723e */ /* 0x000fe400000010ff */
[----:B------:R0:W-:Y:S01]  /*9900*/  @P3 STG.E.U16 desc[UR36][R6.64+0x32], R39 ;  /* 0x0000322706003986 */ /* 0x0001e2000c101524 */
[C---:B------:R-:W-:Y:S02]  /*9910*/  ISETP.GT.AND P3, PT, R0.reuse, 0x21, P2 ;  /* 0x000000210000780c */ /* 0x040fe40001764270 */
[----:B------:R-:W-:Y:S01]  /*9920*/  F2FP.BF16.F32.PACK_AB R86, RZ, R86 ;  /* 0x00000056ff56723e */ /* 0x000fe200000010ff */
[----:B------:R-:W-:Y:S01]  /*9930*/  @P4 STG.E.U16 desc[UR36][R4.64+0x40], R40 ;  /* 0x0000402804004986 */ /* 0x000fe2000c101524 */
[C---:B------:R-:W-:Y:S02]  /*9940*/  ISETP.GT.AND P4, PT, R0.reuse, 0x28, P1 ;  /* 0x000000280000780c */ /* 0x040fe40000f84270 */
[----:B------:R-:W-:Y:S01]  /*9950*/  F2FP.BF16.F32.PACK_AB R87, RZ, R87 ;  /* 0x00000057ff57723e */ /* 0x000fe200000010ff */
[----:B------:R-:W-:Y:S01]  /*9960*/  @P5 STG.E.U16 desc[UR36][R4.64+0x42], R41 ;  /* 0x0000422904005986 */ /* 0x000fe2000c101524 */
[----:B------:R-:W-:Y:S01]  /*9970*/  ISETP.GT.AND P5, PT, R0, 0x29, P1 ;  /* 0x000000290000780c */ /* 0x000fe20000fa4270 */
[----:B0-----:R-:W-:-:S02]  /*9980*/  @P0 IMAD.MOV.U32 R6, RZ, RZ, R12 ;  /* 0x000000ffff060224 */ /* 0x001fc400078e000c */
[----:B------:R-:W-:-:S05]  /*9990*/  @P0 IMAD.MOV.U32 R7, RZ, RZ, R13 ;  /* 0x000000ffff070224 */ /* 0x000fca00078e000d */
[----:B------:R0:W-:Y:S01]  /*99a0*/  @P0 STG.E.U16 desc[UR36][R6.64+0x40], R42 ;  /* 0x0000402a06000986 */ /* 0x0001e2000c101524 */
[----:B------:R-:W-:Y:S02]  /*99b0*/  ISETP.GT.AND P0, PT, R0, 0x28, P2 ;  /* 0x000000280000780c */ /* 0x000fe40001704270 */
[----:B0-----:R-:W-:Y:S01]  /*99c0*/  @P3 MOV R6, R12 ;  /* 0x0000000c00063202 */ /* 0x001fe20000000f00 */
[----:B------:R-:W-:-:S05]  /*99d0*/  @P3 IMAD.MOV.U32 R7, RZ, RZ, R13 ;  /* 0x000000ffff073224 */ /* 0x000fca00078e000d */
[----:B------:R0:W-:Y:S01]  /*99e0*/  @P3 STG.E.U16 desc[UR36][R6.64+0x42], R43 ;  /* 0x0000422b06003986 */ /* 0x0001e2000c101524 */
[----:B------:R-:W-:-:S03]  /*99f0*/  ISETP.GT.AND P3, PT, R0, 0x29, P2 ;  /* 0x000000290000780c */ /* 0x000fc60001764270 */
[----:B------:R-:W-:Y:S01]  /*9a00*/  @P4 STG.E.U16 desc[UR36][R4.64+0x50], R44 ;  /* 0x0000502c04004986 */ /* 0x000fe2000c101524 */
[----:B------:R-:W-:-:S03]  /*9a10*/  ISETP.GT.AND P4, PT, R0, 0x30, P1 ;  /* 0x000000300000780c */ /* 0x000fc60000f84270 */
[----:B------:R-:W-:Y:S01]  /*9a20*/  @P5 STG.E.U16 desc[UR36][R4.64+0x52], R45 ;  /* 0x0000522d04005986 */ /* 0x000fe2000c101524 */
[----:B------:R-:W-:Y:S01]  /*9a30*/  ISETP.GT.AND P5, PT, R0, 0x31, P1 ;  /* 0x000000310000780c */ /* 0x000fe20000fa4270 */
[----:B0-----:R-:W-:Y:S02]  /*9a40*/  @P0 IMAD.MOV.U32 R6, RZ, RZ, R12 ;  /* 0x000000ffff060224 */ /* 0x001fe400078e000c */
[----:B------:R-:W-:-:S05]  /*9a50*/  @P0 IMAD.MOV.U32 R7, RZ, RZ, R13 ;  /* 0x000000ffff070224 */ /* 0x000fca00078e000d */
[----:B------:R0:W-:Y:S01]  /*9a60*/  @P0 STG.E.U16 desc[UR36][R6.64+0x50], R46 ;  /* 0x0000502e06000986 */ /* 0x0001e2000c101524 */
[----:B------:R-:W-:Y:S01]  /*9a70*/  ISETP.GT.AND P0, PT, R0, 0x30, P2 ;  /* 0x000000300000780c */ /* 0x000fe20001704270 */
[----:B0-----:R-:W-:Y:S02]  /*9a80*/  @P3 IMAD.MOV.U32 R6, RZ, RZ, R12 ;  /* 0x000000ffff063224 */ /* 0x001fe400078e000c */
        /* <DEDUP_REMOVED lines=11> */
[----:B0-----:R-:W-:Y:S01]  /*9b40*/  @P3 IMAD.MOV.U32 R6, RZ, RZ, R12 ;  /* 0x000000ffff063224 */ /* 0x001fe200078e000c */
[----:B------:R-:W-:-:S05]  /*9b50*/  @P3 MOV R7, R13 ;  /* 0x0000000d00073202 */ /* 0x000fca0000000f00 */
        /* <DEDUP_REMOVED lines=29> */
[----:B------:R-:W-:Y:S02]  /*9d30*/  ISETP.GT.AND P5, PT, R0, 0x51, P1 ;  /* 0x000000510000780c */ /* 0x000fe40000fa4270 */
[----:B0-----:R-:W-:Y:S01]  /*9d40*/  @P0 MOV R6, R12 ;  /* 0x0000000c00060202 */ /* 0x001fe20000000f00 */
        /* <DEDUP_REMOVED lines=23> */
[----:B0-----:R-:W-:Y:S01]  /*9ec0*/  @P0 IMAD.MOV.U32 R6, RZ, RZ, R12 ;  /* 0x000000ffff060224 */ /* 0x001fe200078e000c */
[----:B------:R-:W-:-:S05]  /*9ed0*/  @P0 MOV R7, R13 ;  /* 0x0000000d00070202 */ /* 0x000fca0000000f00 */
        /* <DEDUP_REMOVED lines=25> */
[----:B------:R-:W-:Y:S02]  /*a070*/  ISETP.GT.AND P0, PT, R0, 0x70, P2 ;  /* 0x000000700000780c */ /* 0x000fe40001704270 */
[----:B0-----:R-:W-:Y:S01]  /*a080*/  @P3 MOV R6, R12 ;  /* 0x0000000c00063202 */ /* 0x001fe20000000f00 */
[----:B------:R-:W-:-:S05]  /*a090*/  @P3 IMAD.MOV.U32 R7, RZ, RZ, R13 ;  /* 0x000000ffff073224 */ /* 0x000fca00078e000d */
[----:B------:R0:W-:Y:S01]  /*a0a0*/  @P3 STG.E.U16 desc[UR36][R6.64+0xd2], R79 ;  /* 0x0000d24f06003986 */ /* 0x0001e2000c101524 */
[C---:B------:R-:W-:Y:S02]  /*a0b0*/  ISETP.GT.AND P3, PT, R0.reuse, 0x78, P1 ;  /* 0x000000780000780c */ /* 0x040fe40000f64270 */
[C---:B------:R-:W-:Y:S01]  /*a0c0*/  ISETP.GT.AND P1, PT, R0.reuse, 0x79, P1 ;  /* 0x000000790000780c */ /* 0x040fe20000f24270 */
[----:B------:R-:W-:Y:S01]  /*a0d0*/  @P4 STG.E.U16 desc[UR36][R4.64+0xe0], R80 ;  /* 0x0000e05004004986 */ /* 0x000fe2000c101524 */
[----:B------:R-:W-:-:S03]  /*a0e0*/  ISETP.GT.AND P4, PT, R0, 0x71, P2 ;  /* 0x000000710000780c */ /* 0x000fc60001784270 */
[----:B------:R-:W-:Y:S01]  /*a0f0*/  @P5 STG.E.U16 desc[UR36][R4.64+0xe2], R81 ;  /* 0x0000e25104005986 */ /* 0x000fe2000c101524 */
[C---:B------:R-:W-:Y:S02]  /*a100*/  ISETP.GT.AND P5, PT, R0.reuse, 0x78, P2 ;  /* 0x000000780000780c */ /* 0x040fe400017a4270 */
[----:B------:R-:W-:Y:S01]  /*a110*/  ISETP.GT.AND P2, PT, R0, 0x79, P2 ;  /* 0x000000790000780c */ /* 0x000fe20001744270 */
[----:B0-----:R-:W-:Y:S02]  /*a120*/  @P0 IMAD.MOV.U32 R6, RZ, RZ, R12 ;  /* 0x000000ffff060224 */ /* 0x001fe400078e000c */
[----:B------:R-:W-:-:S05]  /*a130*/  @P0 IMAD.MOV.U32 R7, RZ, RZ, R13 ;  /* 0x000000ffff070224 */ /* 0x000fca00078e000d */
[----:B------:R0:W-:Y:S02]  /*a140*/  @P0 STG.E.U16 desc[UR36][R6.64+0xe0], R82 ;  /* 0x0000e05206000986 */ /* 0x0001e4000c101524 */
[----:B0-----:R-:W-:Y:S02]  /*a150*/  @P4 IMAD.MOV.U32 R6, RZ, RZ, R12 ;  /* 0x000000ffff064224 */ /* 0x001fe400078e000c */
[----:B------:R-:W-:-:S05]  /*a160*/  @P4 IMAD.MOV.U32 R7, RZ, RZ, R13 ;  /* 0x000000ffff074224 */ /* 0x000fca00078e000d */
[----:B------:R-:W-:Y:S04]  /*a170*/  @P4 STG.E.U16 desc[UR36][R6.64+0xe2], R83 ;  /* 0x0000e25306004986 */ /* 0x000fe8000c101524 */
[----:B------:R-:W-:Y:S04]  /*a180*/  @P3 STG.E.U16 desc[UR36][R4.64+0xf0], R84 ;  /* 0x0000f05404003986 */ /* 0x000fe8000c101524 */
[----:B------:R0:W-:Y:S02]  /*a190*/  @P1 STG.E.U16 desc[UR36][R4.64+0xf2], R85 ;  /* 0x0000f25504001986 */ /* 0x0001e4000c101524 */
[----:B0-----:R-:W-:-:S02]  /*a1a0*/  @P5 IMAD.MOV.U32 R4, RZ, RZ, R12 ;  /* 0x000000ffff045224 */ /* 0x001fc400078e000c */
[----:B------:R-:W-:-:S05]  /*a1b0*/  @P5 IMAD.MOV.U32 R5, RZ, RZ, R13 ;  /* 0x000000ffff055224 */ /* 0x000fca00078e000d */
[----:B------:R0:W-:Y:S04]  /*a1c0*/  @P5 STG.E.U16 desc[UR36][R4.64+0xf0], R86 ;  /* 0x0000f05604005986 */ /* 0x0001e8000c101524 */
[----:B------:R0:W-:Y:S02]  /*a1d0*/  @P2 STG.E.U16 desc[UR36][R12.64+0xf2], R87 ;  /* 0x0000f2570c002986 */ /* 0x0001e4000c101524 */
.L_x_280:
[----:B------:R-:W-:Y:S05]  /*a1e0*/  BSYNC B0 ;  /* 0x0000000000007941 */ /* 0x000fea0003800000 */
.L_x_28:
[----:B------:R-:W-:Y:S01]  /*a1f0*/  ULDC UR4, c[0x0][0xc] ;  /* 0x0000030000047ab9 */ /* 0x000fe20000000800 */
[----:B------:R-:W-:Y:S01]  /*a200*/  ULDC UR5, c[0x0][0x10] ;  /* 0x0000040000057ab9 */ /* 0x000fe20000000800 */
[----:B0-----:R-:W0:Y:S01]  /*a210*/  LDC R3, c[0x0][0x14] ;  /* 0x00000500ff037b82 */ /* 0x001e220000000800 */
[----:B------:R-:W-:Y:S01]  /*a220*/  UIMAD.WIDE.U32 UR4, UR4, UR5, URZ ;  /* 0x00000005040472a5 */ /* 0x000fe2000f8e003f */
[----:B------:R-:W-:Y:S01]  /*a230*/  PRMT R0, RZ, 0x7610, R0 ;  /* 0x00007610ff007816 */ /* 0x000fe20000000000 */
[----:B------:R-:W-:Y:S01]  /*a240*/  IMAD.MOV.U32 R23, RZ, RZ, -0x1 ;  /* 0xffffffffff177424 */ /* 0x000fe200078e00ff */
[----:B------:R-:W-:-:S03]  /*a250*/  MOV R153, 0xffffffff ;  /* 0xffffffff00997802 */ /* 0x000fc60000000f00 */
[----:B0-----:R-:W-:-:S04]  /*a260*/  IMAD.WIDE.U32 R16, R3, UR4, R16 ;  /* 0x0000000403107c25 */ /* 0x001fc8000f8e0010 */
[----:B------:R-:W-:Y:S01]  /*a270*/  IMAD R3, R3, UR5, RZ ;  /* 0x0000000503037c24 */ /* 0x000fe2000f8e02ff */
[----:B------:R-:W-:Y:S02]  /*a280*/  ULDC.64 UR4, c[0x0][0x650] ;  /* 0x0001940000047ab9 */ /* 0x000fe40000000a00 */
[----:B------:R-:W-:Y:S01]  /*a290*/  ISETP.GE.U32.AND P0, PT, R16, UR4, PT ;  /* 0x0000000410007c0c */ /* 0x000fe2000bf06070 */
[----:B------:R-:W-:-:S05]  /*a2a0*/  IMAD.IADD R17, R17, 0x1, R3 ;  /* 0x0000000111117824 */ /* 0x000fca00078e0203 */
[----:B------:R-:W-:-:S13]  /*a2b0*/  ISETP.GE.U32.AND.EX P0, PT, R17, UR5, PT, P0 ;  /* 0x0000000511007c0c */ /* 0x000fda000bf06100 */
[----:B------:R-:W-:Y:S05]  /*a2c0*/  @P0 BRA `(.L_x_281) ;  /* 0x0000000400640947 */ /* 0x000fea0003800000 */
[----:B------:R-:W0:Y:S01]  /*a2d0*/  S2R R12, SR_CTAID.X ;  /* 0x00000000000c7919 */ /* 0x000e220000002500 */
[----:B-12---:R-:W1:Y:S01]  /*a2e0*/  LDC.64 R10, c[0x0][0x628] ;  /* 0x00018a00ff0a7b82 */ /* 0x006e620000000a00 */
[----:B------:R-:W-:Y:S01]  /*a2f0*/  ULDC UR4, c[0x0][0x150] ;  /* 0x0000540000047ab9 */ /* 0x000fe20000000800 */
[----:B------:R-:W-:Y:S01]  /*a300*/  IMAD.MOV.U32 R8, RZ, RZ, R16 ;  /* 0x000000ffff087224 */ /* 0x000fe200078e0010 */
[----:B------:R-:W2:Y:S01]  /*a310*/  S2R R24, SR_CTAID.Y ;  /* 0x0000000000187919 */ /* 0x000ea20000002600 */
[----:B------:R-:W-:-:S04]  /*a320*/  IMAD.MOV.U32 R9, RZ, RZ, R17 ;  /* 0x000000ffff097224 */ /* 0x000fc800078e0011 */
[----:B------:R-:W2:Y:S08]  /*a330*/  LDC R21, c[0x0][0x144] ;  /* 0x00005100ff157b82 */ /* 0x000eb00000000800 */
[----:B------:R-:W2:Y:S08]  /*a340*/  LDC R0, c[0x0][0x630] ;  /* 0x00018c00ff007b82 */ /* 0x000eb00000000800 */
[----:B------:R-:W2:Y:S01]  /*a350*/  LDC.64 R14, c[0x0][0x620] ;  /* 0x00018800ff0e7b82 */ /* 0x000ea20000000a00 */
[----:B-1----:R-:W-:-:S04]  /*a360*/  ISETP.NE.U32.AND P0, PT, R10, RZ, PT ;  /* 0x000000ff0a00720c */ /* 0x002fc80003f05070 */
[----:B------:R-:W-:Y:S02]  /*a370*/  ISETP.NE.AND.EX P0, PT, R11, RZ, PT, P0 ;  /* 0x000000ff0b00720c */ /* 0x000fe40003f05300 */
[----:B0-----:R-:W-:-:S05]  /*a380*/  I2FP.F32.U32 R3, R12 ;  /* 0x0000000c00037245 */ /* 0x001fca0000201000 */
[----:B------:R-:W-:-:S04]  /*a390*/  FMUL R3, R3, UR4 ;  /* 0x0000000403037c20 */ /* 0x000fc80008400000 */
[----:B------:R0:W1:Y:S02]  /*a3a0*/  F2I.U32.TRUNC.NTZ R20, R3 ;  /* 0x0000000300147305 */ /* 0x000064000020f000 */
[----:B------:R-:W-:Y:S05]  /*a3b0*/  @!P0 BRA `(.L_x_282) ;  /* 0x0000000000288947 */ /* 0x000fea0003800000 */
[----:B0-----:R-:W0:Y:S02]  /*a3c0*/  LDC R3, c[0x0][0x634] ;  /* 0x00018d00ff037b82 */ /* 0x001e240000000800 */
        /* <DEDUP_REMOVED lines=9> */
.L_x_282:
[----:B------:R-:W3:Y:S01]  /*a460*/  LDC.64 R28, c[0x0][0x640] ;  /* 0x00019000ff1c7b82 */ /* 0x000ee20000000a00 */
[-CC-:B--2---:R-:W-:Y:S01]  /*a470*/  SHF.R.U64 R23, R8, R0.reuse, R9.reuse ;  /* 0x0000000008177219 */ /* 0x184fe20000001209 */
[----:B-1----:R-:W-:Y:S01]  /*a480*/  IMAD.MOV R20, RZ, RZ, -R20 ;  /* 0x000000ffff147224 */ /* 0x002fe200078e0a14 */
[----:B------:R-:W-:Y:S01]  /*a490*/  SHF.R.U32.HI R0, RZ, R0, R9 ;  /* 0x00000000ff007219 */ /* 0x000fe20000011609 */
[----:B------:R-:W-:Y:S01]  /*a4a0*/  ULDC UR4, c[0x0][0x154] ;  /* 0x0000550000047ab9 */ /* 0x000fe20000000800 */
[----:B0-----:R-:W-:Y:S01]  /*a4b0*/  IADD3 R3, P0, RZ, -R23, RZ ;  /* 0x80000017ff037210 */ /* 0x001fe20007f1e0ff */
[----:B------:R-:W-:Y:S02]  /*a4c0*/  IMAD R21, R21, R20, R12 ;  /* 0x0000001415157224 */ /* 0x000fe400078e020c */
[----:B------:R-:W0:Y:S01]  /*a4d0*/  LDC R6, c[0x0][0x618] ;  /* 0x00018600ff067b82 */ /* 0x000e220000000800 */
[----:B------:R-:W-:Y:S02]  /*a4e0*/  IMAD.MOV.U32 R7, RZ, RZ, 0x1 ;  /* 0x00000001ff077424 */ /* 0x000fe400078e00ff */
[----:B------:R-:W-:-:S04]  /*a4f0*/  IMAD.X R5, RZ, RZ, ~R0, P0 ;  /* 0x000000ffff057224 */ /* 0x000fc800000e0e00 */
[-C--:B------:R-:W-:Y:S01]  /*a500*/  IMAD R0, R5, R14.reuse, RZ ;  /* 0x0000000e05007224 */ /* 0x080fe200078e02ff */
[----:B------:R-:W1:Y:S01]  /*a510*/  LDC R8, c[0x0][0x608] ;  /* 0x00018200ff087b82 */ /* 0x000e620000000800 */
[----:B------:R-:W-:-:S04]  /*a520*/  IMAD.WIDE.U32 R4, R3, R14, R16 ;  /* 0x0000000e03047225 */ /* 0x000fc800078e0010 */
[----:B------:R-:W-:Y:S01]  /*a530*/  IMAD R3, R3, R15, R0 ;  /* 0x0000000f03037224 */ /* 0x000fe200078e0200 */
[----:B------:R-:W-:Y:S02]  /*a540*/  I2FP.F32.U32 R0, R24 ;  /* 0x0000001800007245 */ /* 0x000fe40000201000 */
[----:B------:R-:W2:Y:S01]  /*a550*/  LDC R26, c[0x0][0x658] ;  /* 0x00019600ff1a7b82 */ /* 0x000ea20000000800 */
[----:B---3--:R-:W-:Y:S02]  /*a560*/  ISETP.NE.U32.AND P0, PT, R28, RZ, PT ;  /* 0x000000ff1c00720c */ /* 0x008fe40003f05070 */
[----:B------:R-:W-:Y:S01]  /*a570*/  IADD3 R3, R5, R3, RZ ;  /* 0x0000000305037210 */ /* 0x000fe20007ffe0ff */
[----:B------:R-:W-:Y:S01]  /*a580*/  FMUL R0, R0, UR4 ;  /* 0x0000000400007c20 */ /* 0x000fe20008400000 */
[----:B------:R-:W-:Y:S01]  /*a590*/  ISETP.NE.AND.EX P0, PT, R29, RZ, PT, P0 ;  /* 0x000000ff1d00720c */ /* 0x000fe20003f05300 */
[----:B------:R-:W-:Y:S02]  /*a5a0*/  IMAD.MOV.U32 R5, RZ, RZ, -0x1 ;  /* 0xffffffffff057424 */ /* 0x000fe400078e00ff */
[----:B------:R-:W3:Y:S01]  /*a5b0*/  LDC R15, c[0x0][0x148] ;  /* 0x00005200ff0f7b82 */ /* 0x000ee20000000800 */
[-CC-:B0-----:R-:W-:Y:S01]  /*a5c0*/  SHF.R.U64 R12, R4, R6.reuse, R3.reuse ;  /* 0x00000006040c7219 */ /* 0x181fe20000001203 */
[----:B------:R0:W0:Y:S01]  /*a5d0*/  F2I.U32.TRUNC.NTZ R13, R0 ;  /* 0x00000000000d7305 */ /* 0x000022000020f000 */
[----:B------:R-:W-:-:S05]  /*a5e0*/  SHF.R.U32.HI R3, RZ, R6, R3 ;  /* 0x00000006ff037219 */ /* 0x000fca0000011603 */
[----:B------:R-:W0:Y:S01]  /*a5f0*/  LDC R20, c[0x0][0x600] ;  /* 0x00018000ff147b82 */ /* 0x000e220000000800 */
[-CC-:B-1----:R-:W-:Y:S02]  /*a600*/  SHF.R.U64 R10, R12, R8.reuse, R3.reuse ;  /* 0x000000080c0a7219 */ /* 0x182fe40000001203 */
[----:B------:R-:W-:-:S05]  /*a610*/  SHF.R.U32.HI R3, RZ, R8, R3 ;  /* 0x00000008ff037219 */ /* 0x000fca0000011603 */
[----:B------:R-:W1:Y:S01]  /*a620*/  LDC R27, c[0x0][0x648] ;  /* 0x00019200ff1b7b82 */ /* 0x000e620000000800 */
[-C--:B--2---:R-:W-:Y:S02]  /*a630*/  SHF.L.U32 R4, R5, R26.reuse, RZ ;  /* 0x0000001a05047219 */ /* 0x084fe400000006ff */
[--C-:B------:R-:W-:Y:S02]  /*a640*/  SHF.R.U64 R14, R10, R26, R3.reuse ;  /* 0x0000001a0a0e7219 */ /* 0x100fe40000001203 */
[----:B------:R-:W-:Y:S02]  /*a650*/  LOP3.LUT R25, RZ, R4, RZ, 0x33, !PT ;  /* 0x00000004ff197212 */ /* 0x000fe400078e33ff */
[-C--:B------:R-:W-:Y:S01]  /*a660*/  SHF.R.U32.HI R5, RZ, R26.reuse, R3 ;  /* 0x0000001aff057219 */ /* 0x080fe20000011603 */
[----:B------:R-:W2:Y:S01]  /*a670*/  LDC R30, c[0x0][0x638] ;  /* 0x00018e00ff1e7b82 */ /* 0x000ea20000000800 */
[----:B------:R-:W-:Y:S01]  /*a680*/  SHF.L.U32 R152, R7, R26, RZ ;  /* 0x0000001a07987219 */ /* 0x000fe200000006ff */
[----:B------:R-:W-:-:S06]  /*a690*/  IMAD.MOV.U32 R4, RZ, RZ, R14 ;  /* 0x000000ffff047224 */ /* 0x000fcc00078e000e */
[----:B------:R-:W0:Y:S01]  /*a6a0*/  LDC R31, c[0x0][0x610] ;  /* 0x00018400ff1f7b82 */ /* 0x000e220000000800 */
[----:B------:R-:W-:Y:S05]  /*a6b0*/  @!P0 BRA `(.L_x_283) ;  /* 0x0000000000288947 */ /* 0x000fea0003800000 */
[----:B------:R-:W4:Y:S02]  /*a6c0*/  LDC R3, c[0x0][0x64c] ;  /* 0x00019300ff037b82 */ /* 0x000f240000000800 */
[----:B----4-:R-:W-:-:S05]  /*a6d0*/  IADD3 R3, P0, R14, R3, RZ ;  /* 0x000000030e037210 */ /* 0x010fca0007f1e0ff */
        /* <DEDUP_REMOVED lines=8> */
.L_x_283:
[----:B------:R-:W-:Y:S01]  /*a760*/  ISETP.NE.AND P0, PT, R2, 0x1, PT ;  /* 0x000000010200780c */ /* 0x000fe20003f05270 */
[----:B0-----:R-:W-:Y:S01]  /*a770*/  VIADD R7, R20, 0xffffffff ;  /* 0xffffffff14077836 */ /* 0x001fe20000000000 */
[----:B-1----:R-:W-:Y:S01]  /*a780*/  SHF.R.U64 R0, R4, R27, R5 ;  /* 0x0000001b04007219 */ /* 0x002fe20000001205 */
[----:B------:R-:W-:Y:S01]  /*a790*/  IMAD.MOV R13, RZ, RZ, -R13 ;  /* 0x000000ffff0d7224 */ /* 0x000fe200078e0a0d */
[----:B------:R-:W-:Y:S01]  /*a7a0*/  LOP3.LUT R5, R10, R25, RZ, 0xc0, !PT ;  /* 0x000000190a057212 */ /* 0x000fe200078ec0ff */
[----:B------:R-:W-:Y:S01]  /*a7b0*/  IMAD.MOV.U32 R4, RZ, RZ, 0x1 ;  /* 0x00000001ff047424 */ /* 0x000fe200078e00ff */
[----:B------:R-:W-:-:S03]  /*a7c0*/  IADD3 R3, -R0, RZ, RZ ;  /* 0x000000ff00037210 */ /* 0x000fc60007ffe1ff */
[----:B------:R-:W-:Y:S01]  /*a7d0*/  IMAD R152, R152, R0, R5 ;  /* 0x0000000098987224 */ /* 0x000fe200078e0205 */
[----:B------:R-:W-:Y:S01]  /*a7e0*/  LOP3.LUT R5, R12, R7, RZ, 0xc0, !PT ;  /* 0x000000070c057212 */ /* 0x000fe200078ec0ff */
[----:B--2---:R-:W-:Y:S02]  /*a7f0*/  IMAD R0, R3, R30, R14 ;  /* 0x0000001e03007224 */ /* 0x004fe400078e020e */
[----:B---3--:R-:W-:Y:S02]  /*a800*/  @P0 IMAD R21, R15, R13, R24 ;  /* 0x0000000d0f150224 */ /* 0x008fe400078e0218 */
[----:B------:R-:W-:Y:S01]  /*a810*/  IMAD R3, R0, R20, R5 ;  /* 0x0000001400037224 */ /* 0x000fe200078e0205 */
[----:B------:R-:W-:Y:S01]  /*a820*/  PRMT R0, R4, 0x7610, R0 ;  /* 0x0000761004007816 */ /* 0x000fe20000000000 */
[----:B------:R-:W-:-:S05]  /*a830*/  IMAD R152, R152, R31, R21 ;  /* 0x0000001f98987224 */ /* 0x000fca00078e0215 */
[----:B------:R-:W-:Y:S02]  /*a840*/  SEL R153, R3, R152, !P0 ;  /* 0x0000009803997207 */ /* 0x000fe40004000000 */
[----:B------:R-:W-:-:S07]  /*a850*/  SEL R152, R152, R3, !P0 ;  /* 0x0000000398987207 */ /* 0x000fce0004000000 */
.L_x_281:
[----:B------:R-:W-:-:S13]  /*a860*/  LOP3.LUT P0, RZ, R0, 0xff, RZ, 0xc0, !PT ;  /* 0x000000ff00ff7812 */ /* 0x000fda000780c0ff */
[----:B------:R-:W-:Y:S05]  /*a870*/  @P0 BRA `(.L_x_284) ;  /* 0xffffff64009c0947 */ /* 0x000fea000383ffff */
[----:B------:R-:W-:Y:S05]  /*a880*/  EXIT ;  /* 0x000000000000794d */ /* 0x000fea0003800000 */
.L_x_3:
[----:B0-----:R-:W-:Y:S01]  /*a890*/  ULDC.64 UR4, c[0x0][0x650] ;  /* 0x0001940000047ab9 */ /* 0x001fe20000000a00 */
[----:B------:R-:W-:Y:S01]  /*a8a0*/  PRMT R6, RZ, 0x7610, R6 ;  /* 0x00007610ff067816 */ /* 0x000fe20000000006 */
[----:B------:R-:W-:Y:S01]  /*a8b0*/  IMAD.MOV.U32 R7, RZ, RZ, -0x1 ;  /* 0xffffffffff077424 */ /* 0x000fe200078e00ff */
[----:B------:R-:W-:Y:S01]  /*a8c0*/  ISETP.GE.U32.AND P0, PT, R16, UR4, PT ;  /* 0x0000000410007c0c */ /* 0x000fe2000bf06070 */
[----:B------:R-:W-:Y:S02]  /*a8d0*/  IMAD.MOV.U32 R9, RZ, RZ, -0x1 ;  /* 0xffffffffff097424 */ /* 0x000fe400078e00ff */
[----:B------:R-:W-:Y:S01]  /*a8e0*/  IMAD.MOV.U32 R8, RZ, RZ, -0x1 ;  /* 0xffffffffff087424 */ /* 0x000fe200078e00ff */
        /* <DEDUP_REMOVED lines=15> */
[----:B------:R-:W-:Y:S01]  /*a9e0*/  IMAD.WIDE.U32 R6, R11, R12, RZ ;  /* 0x0000000c0b067225 */ /* 0x000fe200078e00ff */
[----:B------:R-:W-:-:S03]  /*a9f0*/  MOV R10, R9 ;  /* 0x00000009000a7202 */ /* 0x000fc60000000f00 */
[----:B------:R-:W-:Y:S01]  /*aa00*/  IMAD.X R11, RZ, RZ, RZ, P0 ;  /* 0x000000ffff0b7224 */ /* 0x000fe200000e06ff */
[----:B------:R-:W-:-:S05]  /*aa10*/  IADD3 RZ, P0, R7, R8, RZ ;  /* 0x0000000807ff7210 */ /* 0x000fca0007f1e0ff */
[----:B------:R-:W-:-:S08]  /*aa20*/  IMAD.WIDE.U32.X R10, R15, R13, R10, P0 ;  /* 0x0000000d0f0a7225 */ /* 0x000fd000000e040a */
.L_x_286:
[--C-:B------:R-:W-:Y:S01]  /*aa30*/  SHF.R.U64 R12, R10, R14, R11.reuse ;  /* 0x0000000e0a0c7219 */ /* 0x100fe2000000120b */
[----:B------:R-:W0:Y:S01]  /*aa40*/  LDC R22, c[0x0][0x618] ;  /* 0x00018600ff167b82 */ /* 0x000e220000000800 */
[----:B------:R-:W-:Y:S01]  /*aa50*/  I2FP.F32.U32 R6, R4 ;  /* 0x0000000400067245 */ /* 0x000fe20000201000 */
[----:B------:R-:W-:Y:S01]  /*aa60*/  ULDC UR4, c[0x0][0x150] ;  /* 0x0000540000047ab9 */ /* 0x000fe20000000800 */
[----:B------:R-:W-:Y:S02]  /*aa70*/  SHF.R.U32.HI R5, RZ, R14, R11 ;  /* 0x0000000eff057219 */ /* 0x000fe4000001160b */
[----:B------:R-:W-:Y:S01]  /*aa80*/  IADD3 R9, P0, RZ, -R12, RZ ;  /* 0x8000000cff097210 */ /* 0x000fe20007f1e0ff */
[----:B------:R-:W-:Y:S01]  /*aa90*/  FMUL R11, R6, UR4 ;  /* 0x00000004060b7c20 */ /* 0x000fe20008400000 */
[----:B------:R-:W-:Y:S01]  /*aaa0*/  ULDC UR4, c[0x0][0x154] ;  /* 0x0000550000047ab9 */ /* 0x000fe20000000800 */
[----:B------:R-:W1:Y:S02]  /*aab0*/  LDC.64 R24, c[0x0][0x640] ;  /* 0x00019000ff187b82 */ /* 0x000e640000000a00 */
[----:B------:R-:W-:-:S02]  /*aac0*/  IMAD.X R5, RZ, RZ, ~R5, P0 ;  /* 0x000000ffff057224 */ /* 0x000fc400000e0e05 */
[----:B------:R-:W2:Y:S01]  /*aad0*/  F2I.U32.TRUNC.NTZ R11, R11 ;  /* 0x0000000b000b7305 */ /* 0x000ea2000020f000 */
[----:B------:R-:W-:-:S03]  /*aae0*/  IMAD.WIDE.U32 R6, R9, R20, R16 ;  /* 0x0000001409067225 */ /* 0x000fc600078e0010 */
[----:B------:R-:W3:Y:S01]  /*aaf0*/  LDC R13, c[0x0][0x144] ;  /* 0x00005100ff0d7b82 */ /* 0x000ee20000000800 */
[----:B------:R-:W-:-:S04]  /*ab00*/  IMAD R8, R5, R20, RZ ;  /* 0x0000001405087224 */ /* 0x000fc800078e02ff */
[----:B------:R-:W-:Y:S02]  /*ab10*/  IMAD R5, R9, R21, R8 ;  /* 0x0000001509057224 */ /* 0x000fe400078e0208 */
[----:B------:R-:W-:Y:S01]  /*ab20*/  IMAD.MOV.U32 R8, RZ, RZ, -0x1 ;  /* 0xffffffffff087424 */ /* 0x000fe200078e00ff */
[----:B------:R-:W4:Y:S01]  /*ab30*/  LDC R14, c[0x0][0x608] ;  /* 0x00018200ff0e7b82 */ /* 0x000f220000000800 */
[----:B------:R-:W-:Y:S01]  /*ab40*/  IMAD.IADD R5, R7, 0x1, R5 ;  /* 0x0000000107057824 */ /* 0x000fe200078e0205 */
[----:B------:R-:W-:-:S04]  /*ab50*/  I2FP.F32.U32 R7, R3 ;  /* 0x0000000300077245 */ /* 0x000fc80000201000 */
[-C--:B0-----:R-:W-:Y:S01]  /*ab60*/  SHF.R.U64 R10, R6, R22.reuse, R5 ;  /* 0x00000016060a7219 */ /* 0x081fe20000001205 */
[----:B--2---:R-:W-:Y:S01]  /*ab70*/  IMAD.MOV R6, RZ, RZ, -R11 ;  /* 0x000000ffff067224 */ /* 0x004fe200078e0a0b */
[----:B------:R-:W0:Y:S01]  /*ab80*/  LDC R9, c[0x0][0x658] ;  /* 0x00019600ff097b82 */ /* 0x000e220000000800 */
[----:B-1----:R-:W-:Y:S01]  /*ab90*/  ISETP.NE.U32.AND P0, PT, R24, RZ, PT ;  /* 0x000000ff1800720c */ /* 0x002fe20003f05070 */
[----:B------:R-:W-:Y:S01]  /*aba0*/  FMUL R7, R7, UR4 ;  /* 0x0000000407077c20 */ /* 0x000fe20008400000 */
[----:B------:R-:W-:Y:S02]  /*abb0*/  SHF.R.U32.HI R5, RZ, R22, R5 ;  /* 0x00000016ff057219 */ /* 0x000fe40000011605 */
[----:B------:R-:W-:-:S03]  /*abc0*/  ISETP.NE.AND.EX P0, PT, R25, RZ, PT, P0 ;  /* 0x000000ff1900720c */ /* 0x000fc60003f05300 */
[----:B------:R-:W1:Y:S01]  /*abd0*/  LDC R20, c[0x0][0x148] ;  /* 0x00005200ff147b82 */ /* 0x000e620000000800 */
[----:B---3--:R-:W-:Y:S02]  /*abe0*/  IMAD R23, R13, R6, R4 ;  /* 0x000000060d177224 */ /* 0x008fe400078e0204 */
[----:B------:R-:W-:-:S05]  /*abf0*/  IMAD.MOV.U32 R6, RZ, RZ, 0x1 ;  /* 0x00000001ff067424 */ /* 0x000fca00078e00ff */
[----:B------:R-:W2:Y:S01]  /*ac00*/  LDC R21, c[0x0][0x600] ;  /* 0x00018000ff157b82 */ /* 0x000ea20000000800 */
[-CC-:B----4-:R-:W-:Y:S02]  /*ac10*/  SHF.R.U64 R13, R10, R14.reuse, R5.reuse ;  /* 0x0000000e0a0d7219 */ /* 0x190fe40000001205 */
[----:B------:R-:W-:Y:S02]  /*ac20*/  SHF.R.U32.HI R4, RZ, R14, R5 ;  /* 0x0000000eff047219 */ /* 0x000fe40000011605 */
[----:B------:R3:W4:Y:S03]  /*ac30*/  F2I.U32.TRUNC.NTZ R14, R7 ;  /* 0x00000007000e7305 */ /* 0x000726000020f000 */
[----:B------:R-:W1:Y:S01]  /*ac40*/  LDC R26, c[0x0][0x648] ;  /* 0x00019200ff1a7b82 */ /* 0x000e620000000800 */
[-C--:B0-----:R-:W-:Y:S02]  /*ac50*/  SHF.R.U64 R15, R13, R9.reuse, R4 ;  /* 0x000000090d0f7219 */ /* 0x081fe40000001204 */
[----:B------:R-:W-:-:S02]  /*ac60*/  SHF.L.U32 R8, R8, R9, RZ ;  /* 0x0000000908087219 */ /* 0x000fc400000006ff */
[-C--:B------:R-:W-:Y:S01]  /*ac70*/  SHF.R.U32.HI R5, RZ, R9.reuse, R4 ;  /* 0x00000009ff057219 */ /* 0x080fe20000011604 */
[----:B------:R-:W-:Y:S01]  /*ac80*/  IMAD.MOV.U32 R4, RZ, RZ, R15 ;  /* 0x000000ffff047224 */ /* 0x000fe200078e000f */
[----:B------:R-:W-:Y:S01]  /*ac90*/  SHF.L.U32 R22, R6, R9, RZ ;  /* 0x0000000906167219 */ /* 0x000fe200000006ff */
[----:B------:R-:W0:Y:S01]  /*aca0*/  LDC R27, c[0x0][0x638] ;  /* 0x00018e00ff1b7b82 */ /* 0x000e220000000800 */
[----:B------:R-:W-:-:S07]  /*acb0*/  LOP3.LUT R28, RZ, R8, RZ, 0x33, !PT ;  /* 0x00000008ff1c7212 */ /* 0x000fce00078e33ff */
[----:B------:R-:W0:Y:S01]  /*acc0*/  LDC R29, c[0x0][0x610] ;  /* 0x00018400ff1d7b82 */ /* 0x000e220000000800 */
[----:B---34-:R-:W-:Y:S05]  /*acd0*/  @!P0 BRA `(.L_x_287) ;  /* 0x0000000000288947 */ /* 0x018fea0003800000 */
[----:B------:R-:W3:Y:S02]  /*ace0*/  LDC R4, c[0x0][0x64c] ;  /* 0x00019300ff047b82 */ /* 0x000ee40000000800 */
[----:B---3--:R-:W-:-:S05]  /*acf0*/  IADD3 R9, P0, R15, R4, RZ ;  /* 0x000000040f097210 */ /* 0x008fca0007f1e0ff */
        /* <DEDUP_REMOVED lines=8> */
.L_x_287:
[----:B------:R-:W-:Y:S01]  /*ad80*/  ISETP.NE.AND P0, PT, R2, 0x1, PT ;  /* 0x000000010200780c */ /* 0x000fe20003f05270 */
[----:B--2---:R-:W-:Y:S01]  /*ad90*/  VIADD R7, R21, 0xffffffff ;  /* 0xffffffff15077836 */ /* 0x004fe20000000000 */
[----:B-1----:R-:W-:Y:S01]  /*ada0*/  SHF.R.U64 R5, R4, R26, R5 ;  /* 0x0000001a04057219 */ /* 0x002fe20000001205 */
[----:B------:R-:W-:Y:S01]  /*adb0*/  IMAD.MOV R14, RZ, RZ, -R14 ;  /* 0x000000ffff0e7224 */ /* 0x000fe200078e0a0e */
[----:B------:R-:W-:Y:S01]  /*adc0*/  LOP3.LUT R4, R13, R28, RZ, 0xc0, !PT ;  /* 0x0000001c0d047212 */ /* 0x000fe200078ec0ff */
[----:B------:R-:W-:Y:S01]  /*add0*/  IMAD.MOV.U32 R8, RZ, RZ, R12 ;  /* 0x000000ffff087224 */ /* 0x000fe200078e000c */
[----:B------:R-:W-:Y:S01]  /*ade0*/  LOP3.LUT R10, R10, R7, RZ, 0xc0, !PT ;  /* 0x000000070a0a7212 */ /* 0x000fe200078ec0ff */
[----:B------:R-:W-:Y:S02]  /*adf0*/  IMAD.MOV R6, RZ, RZ, -R5 ;  /* 0x000000ffff067224 */ /* 0x000fe400078e0a05 */
[----:B------:R-:W-:-:S04]  /*ae00*/  IMAD R4, R22, R5, R4 ;  /* 0x0000000516047224 */ /* 0x000fc800078e0204 */
[----:B------:R-:W-:Y:S02]  /*ae10*/  @P0 IMAD R23, R20, R14, R3 ;  /* 0x0000000e14170224 */ /* 0x000fe400078e0203 */
[----:B0-----:R-:W-:Y:S02]  /*ae20*/  IMAD R3, R6, R27, R15 ;  /* 0x0000001b06037224 */ /* 0x001fe400078e020f */
[----:B------:R-:W-:Y:S02]  /*ae30*/  IMAD R7, R4, R29, R23 ;  /* 0x0000001d04077224 */ /* 0x000fe400078e0217 */
[----:B------:R-:W-:Y:S02]  /*ae40*/  IMAD R4, R3, R21, R10 ;  /* 0x0000001503047224 */ /* 0x000fe400078e020a */
[----:B------:R-:W-:-:S03]  /*ae50*/  IMAD.MOV.U32 R6, RZ, RZ, 0x1 ;  /* 0x00000001ff067424 */ /* 0x000fc600078e00ff */
[----:B------:R-:W-:Y:S02]  /*ae60*/  SEL R9, R4, R7, !P0 ;  /* 0x0000000704097207 */ /* 0x000fe40004000000 */
[----:B------:R-:W-:-:S07]  /*ae70*/  SEL R7, R7, R4, !P0 ;  /* 0x0000000407077207 */ /* 0x000fce0004000000 */
.L_x_285:
[----:B------:R-:W-:-:S08]  /*ae80*/  NOP ;  /* 0x0000000000007918 */ /* 0x000fd00000000000 */
[----:B------:R-:W0:-:S00]  /*ae90*/  USETMAXREG.DEALLOC.CTAPOOL 0x28 ;  /* 0x00000028000079c8 */ /* 0x000e0000080e0500 */
[----:B0-----:R-:W-:-:S13]  /*aea0*/  ISETP.NE.AND P0, PT, R0, RZ, PT ;  /* 0x000000ff0000720c */ /* 0x001fda0003f05270 */
[----:B------:R-:W-:Y:S05]  /*aeb0*/  @P0 EXIT ;  /* 0x000000000000094d */ /* 0x000fea0003800000 */
[----:B------:R-:W-:Y:S01]  /*aec0*/  LOP3.LUT P0, RZ, R6, 0xff, RZ, 0xc0, !PT ;  /* 0x000000ff06ff7812 */ /* 0x000fe2000780c0ff */
[----:B------:R-:W-:Y:S02]  /*aed0*/  IMAD.MOV.U32 R3, RZ, RZ, 0x1 ;  /* 0x00000001ff037424 */ /* 0x000fe400078e00ff */
[----:B------:R-:W-:-:S10]  /*aee0*/  IMAD.MOV.U32 R0, RZ, RZ, RZ ;  /* 0x000000ffff007224 */ /* 0x000fd400078e00ff */
[----:B------:R-:W-:Y:S05]  /*aef0*/  @!P0 BRA `(.L_x_288) ;  /* 0x0000000c00348947 */ /* 0x000fea0003800000 */
[----:B------:R-:W0:Y:S01]  /*af00*/  LDC R0, c[0x0][0x28c] ;  /* 0x0000a300ff007b82 */ /* 0x000e220000000800 */
[----:B------:R-:W-:Y:S01]  /*af10*/  ULDC UR5, c[0x0][0x600] ;  /* 0x0001800000057ab9 */ /* 0x000fe20000000800 */
[----:B------:R-:W-:Y:S01]  /*af20*/  ULDC UR4, c[0x0][0xc] ;  /* 0x0000030000047ab9 */ /* 0x000fe20000000800 */
[----:B------:R-:W-:Y:S01]  /*af30*/  UIADD3 UR16, UR5, -0x1, URZ ;  /* 0xffffffff05107890 */ /* 0x000fe2000fffe03f */
[C---:B------:R-:W-:Y:S01]  /*af40*/  LOP3.LUT P2, RZ, R18.reuse, 0x7f, RZ, 0xc0, !PT ;  /* 0x0000007f12ff7812 */ /* 0x040fe2000784c0ff */
[----:B------:R-:W-:Y:S01]  /*af50*/  ULDC UR6, c[0x0][0x658] ;  /* 0x0001960000067ab9 */ /* 0x000fe20000000800 */
[----:B------:R-:W-:Y:S01]  /*af60*/  ULDC UR5, c[0x0][0x10] ;  /* 0x0000040000057ab9 */ /* 0x000fe20000000800 */
[----:B------:R-:W-:Y:S01]  /*af70*/  UMOV UR7, 0xffffffff ;  /* 0xffffffff00077882 */ /* 0x000fe20000000000 */
[----:B------:R-:W-:Y:S01]  /*af80*/  UMOV UR8, 0x1 ;  /* 0x0000000100087882 */ /* 0x000fe20000000000 */
[----:B------:R-:W-:Y:S01]  /*af90*/  UIMAD.WIDE.U32 UR4, UR4, UR5, URZ ;  /* 0x00000005040472a5 */ /* 0x000fe2000f8e003f */
[----:B------:R-:W-:Y:S01]  /*afa0*/  LOP3.LUT P0, RZ, R18, 0x1f, RZ, 0xc0, !PT ;  /* 0x0000001f12ff7812 */ /* 0x000fe2000780c0ff */
[----:B------:R-:W-:Y:S01]  /*afb0*/  USHF.L.U32 UR7, UR7, UR6, URZ ;  /* 0x0000000607077299 */ /* 0x000fe2000800063f */
[----:B------:R-:W-:Y:S01]  /*afc0*/  BSSY B0, `(.L_x_288) ;  /* 0x00000c0000007945 */ /* 0x000fe20003800000 */
[----:B------:R-:W-:Y:S01]  /*afd0*/  USHF.L.U32 UR18, UR8, UR6, URZ ;  /* 0x0000000608127299 */ /* 0x000fe2000800063f */
[----:B------:R-:W-:Y:S01]  /*afe0*/  MOV R11, 0x1 ;  /* 0x00000001000b7802 */ /* 0x000fe20000000f00 */
[----:B------:R-:W-:Y:S01]  /*aff0*/  ULOP3.LUT UR17, URZ, UR7, URZ, 0x33, !UPT ;  /* 0x000000073f117292 */ /* 0x000fe2000f8e333f */
[----:B------:R-:W-:Y:S01]  /*b000*/  LOP3.LUT R18, R19, 0x2, RZ, 0xfc, !PT ;  /* 0x0000000213127812 */ /* 0x000fe200078efcff */
[----:B------:R-:W-:Y:S01]  /*b010*/  ULDC UR6, c[0x0][0x14] ;  /* 0x0000050000067ab9 */ /* 0x000fe20000000800 */
[----:B------:R-:W-:Y:S01]  /*b020*/  PLOP3.LUT P0, PT, P0, P2, PT, 0x8a, 0x0 ;  /* 0x000000000000781c */ /* 0x000fe20000705172 */
[----:B------:R-:W-:-:S02]  /*b030*/  UIMAD.WIDE.U32 UR20, UR4, UR6, URZ ;  /* 0x00000006041472a5 */ /* 0x000fc4000f8e003f */
[----:B------:R-:W-:Y:S01]  /*b040*/  UIMAD UR13, UR5, UR6, URZ ;  /* 0x00000006050d72a4 */ /* 0x000fe2000f8e023f */
[----:B------:R-:W-:Y:S01]  /*b050*/  ULDC.64 UR22, c[0x0][0x198] ;  /* 0x0000660000167ab9 */ /* 0x000fe20000000a00 */
[----:B0-----:R-:W-:Y:S02]  /*b060*/  VIADD R0, R0, 0x1f ;  /* 0x0000001f00007836 */ /* 0x001fe40000000000 */
[----:B------:R-:W-:-:S03]  /*b070*/  UIADD3 UR13, UR21, UR13, URZ ;  /* 0x0000000d150d7290 */ /* 0x000fc6000fffe03f */
[----:B------:R-:W-:-:S04]  /*b080*/  SHF.R.S32.HI R3, RZ, 0x1f, R0 ;  /* 0x0000001fff037819 */ /* 0x000fc80000011400 */
[----:B------:R-:W-:Y:S01]  /*b090*/  LEA.HI R3, R3, R0, RZ, 0x5 ;  /* 0x0000000003037211 */ /* 0x000fe200078f28ff */
[----:B------:R-:W-:-:S03]  /*b0a0*/  IMAD.MOV.U32 R0, RZ, RZ, RZ ;  /* 0x000000ffff007224 */ /* 0x000fc600078e00ff */
[----:B------:R-:W-:Y:S01]  /*b0b0*/  SHF.R.S32.HI R13, RZ, 0x5, R3 ;  /* 0x00000005ff0d7819 */ /* 0x000fe20000011403 */
[----:B------:R-:W-:-:S04]  /*b0c0*/  IMAD.MOV.U32 R3, RZ, RZ, 0x1 ;  /* 0x00000001ff037424 */ /* 0x000fc800078e00ff */
[----:B------:R-:W-:-:S07]  /*b0d0*/  VIADD R10, R13, 0x1 ;  /* 0x000000010d0a7836 */ /* 0x000fce0000000000 */
.L_x_300:
[----:B------:R-:W-:-:S03]  /*b0e0*/  UMOV UR4, 0xffffffff ;  /* 0xffffffff00047882 */ /* 0x000fc60000000000 */
[----:B------:R-:W-:Y:S05]  /*b0f0*/  BRA.DIV UR4, `(.L_x_289) ;  /* 0x0000000e04587947 */ /* 0x000fea000b800000 */
[----:B------:R-:W-:-:S13]  /*b100*/  ELECT P6, URZ, PT ;  /* 0x00000000003f782f */ /* 0x000fda00038c0000 */
.L_x_309:
[----:B------:R-:W0:Y:S01]  /*b110*/  LDC R4, c[0x0][0x28c] ;  /* 0x0000a300ff047b82 */ /* 0x000e220000000800 */
[----:B------:R-:W-:Y:S01]  /*b120*/  BSSY B1, `(.L_x_290) ;  /* 0x0000037000017945 */ /* 0x000fe20003800000 */
[----:B0-----:R-:W-:-:S13]  /*b130*/  ISETP.LT.OR P6, PT, R4, 0x1, !P6 ;  /* 0x000000010400780c */ /* 0x001fda00077c1670 */
[----:B------:R-:W-:Y:S05]  /*b140*/  @P6 BRA `(.L_x_291) ;  /* 0x0000000000d06947 */ /* 0x000fea0003800000 */
[----:B------:R-:W-:Y:S01]  /*b150*/  IMAD.SHL.U32 R14, R9, 0x80, RZ ;  /* 0x00000080090e7824 */ /* 0x000fe200078e00ff */
[----:B------:R-:W-:Y:S01]  /*b160*/  MOV R6, R0 ;  /* 0x0000000000067202 */ /* 0x000fe20000000f00 */
[----:B------:R-:W-:Y:S02]  /*b170*/  IMAD.SHL.U32 R15, R7, 0x100, RZ ;  /* 0x00000100070f7824 */ /* 0x000fe400078e00ff */
[----:B------:R-:W-:Y:S02]  /*b180*/  IMAD.MOV.U32 R20, RZ, RZ, RZ ;  /* 0x000000ffff147224 */ /* 0x000fe400078e00ff */
[----:B------:R-:W-:Y:S02]  /*b190*/  IMAD.MOV.U32 R4, RZ, RZ, R10 ;  /* 0x000000ffff047224 */ /* 0x000fe400078e000a */
[----:B------:R-:W-:-:S07]  /*b1a0*/  IMAD.MOV.U32 R5, RZ, RZ, R3 ;  /* 0x000000ffff057224 */ /* 0x000fce00078e0003 */
.L_x_295:
[----:B------:R-:W0:Y:S01]  /*b1b0*/  S2R R12, SR_CgaCtaId ;  /* 0x00000000000c7919 */ /* 0x000e220000008800 */
[----:B------:R-:W-:Y:S01]  /*b1c0*/  MOV R7, 0x400 ;  /* 0x0000040000077802 */ /* 0x000fe20000000f00 */
[----:B------:R-:W1:Y:S03]  /*b1d0*/  @!P2 LDC R9, c[0x0][0x500] ;  /* 0x00014000ff09ab82 */ /* 0x000e660000000800 */
[----:B0-----:R-:W-:Y:S02]  /*b1e0*/  LEA R21, R12, R7, 0x18 ;  /* 0x000000070c157211 */ /* 0x001fe400078ec0ff */
[----:B------:R-:W-:-:S03]  /*b1f0*/  SHF.L.U32 R7, R5, 0x1f, RZ ;  /* 0x0000001f05077819 */ /* 0x000fc600000006ff */
[----:B------:R-:W-:-:S04]  /*b200*/  IMAD R12, R6, 0x8, R21 ;  /* 0x00000008060c7824 */ /* 0x000fc800078e0215 */
[----:B------:R-:W0:Y:S02]  /*b210*/  SYNCS.PHASECHK.TRANS64.TRYWAIT P1, [R12+URZ+0x10], R7 ;  /* 0x000010070c0075a7 */ /* 0x000e24000802017f */
[----:B01----:R-:W-:Y:S05]  /*b220*/  @!P1 BRA `(.L_x_292) ;  /* 0x0000000c002c9947 */ /* 0x003fea0003800000 */
.L_x_310:
[----:B0-----:R-:W-:Y:S01]  /*b230*/  PRMT R7, R18, 0x9910, RZ ;  /* 0x0000991012077816 */ /* 0x001fe200000000ff */
[----:B------:R0:W-:Y:S03]  /*b240*/  @!P2 SYNCS.ARRIVE.TRANS64 RZ, [R12+URZ], R9 ;  /* 0x000000090cffa9a7 */ /* 0x0001e6000800003f */
[----:B------:R-:W-:-:S13]  /*b250*/  ISETP.NE.AND P1, PT, R7, 0x2, PT ;  /* 0x000000020700780c */ /* 0x000fda0003f25270 */
[----:B0-----:R-:W-:Y:S05]  /*b260*/  @P1 BRA `(.L_x_293) ;  /* 0x0000000000041947 */ /* 0x001fea0003800000 */
[----:B------:R-:W-:Y:S01]  /*b270*/  BPT.TRAP 0x1 ;  /* 0x000000040000795c */ /* 0x000fe20000300000 */
.L_x_293:
[----:B------:R-:W-:Y:S05]  /*b280*/  @P0 BRA `(.L_x_294) ;  /* 0x0000000000040947 */ /* 0x000fea0003800000 */
[----:B------:R-:W-:Y:S01]  /*b290*/  BPT.TRAP 0x1 ;  /* 0x000000040000795c */ /* 0x000fe20000300000 */
.L_x_294:
[--C-:B------:R-:W-:Y:S01]  /*b2a0*/  IMAD R7, R6, 0x4000, R21.reuse ;  /* 0x0000400006077824 */ /* 0x100fe200078e0215 */
[----:B------:R-:W-:Y:S01]  /*b2b0*/  R2UR UR9, R12 ;  /* 0x000000000c0972ca */ /* 0x000fe200000e0000 */
[----:B------:R-:W-:Y:S01]  /*b2c0*/  IMAD R21, R6, 0x2000, R21 ;  /* 0x0000200006157824 */ /* 0x000fe200078e0215 */
[----:B------:R-:W-:Y:S01]  /*b2d0*/  UIADD3 UR4, UP0, UR22, 0xf0, URZ ;  /* 0x000000f016047890 */ /* 0x000fe2000ff1e03f */
[----:B------:R-:W-:Y:S01]  /*b2e0*/  VIADD R4, R4, 0xffffffff ;  /* 0xffffffff04047836 */ /* 0x000fe20000000000 */
[----:B------:R-:W-:Y:S01]  /*b2f0*/  R2UR UR5, R7 ;  /* 0x00000000070572ca */ /* 0x000fe200000e0000 */
[----:B------:R-:W-:Y:S01]  /*b300*/  UIADD3 UR24, UP1, UR22, 0x1f0, URZ ;  /* 0x000001f016187890 */ /* 0x000fe2000ff3e03f */
[----:B------:R-:W-:Y:S01]  /*b310*/  R2UR UR8, R21 ;  /* 0x00000000150872ca */ /* 0x000fe200000e0000 */
[----:B------:R-:W-:Y:S01]  /*b320*/  VIADD R6, R6, 0x1 ;  /* 0x0000000106067836 */ /* 0x000fe20000000000 */
[----:B------:R-:W-:Y:S01]  /*b330*/  R2UR UR11, R15 ;  /* 0x000000000f0b72ca */ /* 0x000fe200000e0000 */
[----:B------:R-:W-:Y:S01]  /*b340*/  UIADD3.X UR25, URZ, UR23, URZ, UP1, !UPT ;  /* 0x000000173f197290 */ /* 0x000fe20008ffe43f */
[----:B------:R-:W-:Y:S01]  /*b350*/  R2UR UR10, R20 ;  /* 0x00000000140a72ca */ /* 0x000fe200000e0000 */
[----:B------:R-:W-:Y:S01]  /*b360*/  UMOV UR6, 0x0 ;  /* 0x0000000000067882 */ /* 0x000fe20000000000 */
[----:B------:R-:W-:Y:S01]  /*b370*/  R2UR UR12, R8 ;  /* 0x00000000080c72ca */ /* 0x000fe200000e0000 */
[----:B------:R-:W-:Y:S01]  /*b380*/  UMOV UR7, 0x10000000 ;  /* 0x1000000000077882 */ /* 0x000fe20000000000 */
[----:B------:R-:W-:Y:S01]  /*b390*/  R2UR UR19, R14 ;  /* 0x000000000e1372ca */ /* 0x000fe200000e0000 */
[----:B------:R-:W-:Y:S01]  /*b3a0*/  VIADD R20, R20, 0x20 ;  /* 0x0000002014147836 */ /* 0x000fe20000000000 */
[----:B------:R-:W-:Y:S01]  /*b3b0*/  ISETP.GT.AND P3, PT, R4, 0x1, PT ;  /* 0x000000010400780c */ /* 0x000fe20003f64270 */
[----:B------:R-:W-:Y:S01]  /*b3c0*/  UIADD3 UR14, UR5, 0x100, URZ ;  /* 0x00000100050e7890 */ /* 0x000fe2000fffe03f */
[----:B------:R-:W-:Y:S01]  /*b3d0*/  ISETP.NE.AND P1, PT, R6, 0x2, PT ;  /* 0x000000020600780c */ /* 0x000fe20003f25270 */
[----:B------:R-:W-:-:S02]  /*b3e0*/  UIADD3.X UR5, URZ, UR23, URZ, UP0, !UPT ;  /* 0x000000173f057290 */ /* 0x000fc400087fe43f */
[----:B------:R-:W-:Y:S01]  /*b3f0*/  UIADD3 UR15, UR8, 0x8100, URZ ;  /* 0x00008100080f7890 */ /* 0x000fe2000fffe03f */
[----:B------:R-:W-:Y:S02]  /*b400*/  SEL R12, RZ, 0x1, P1 ;  /* 0x00000001ff0c7807 */ /* 0x000fe40000800000 */
[----:B------:R-:W-:Y:S01]  /*b410*/  UMOV UR8, UR14 ;  /* 0x0000000e00087c82 */ /* 0x000fe20008000000 */
[----:B------:R-:W-:Y:S02]  /*b420*/  SEL R6, R6, RZ, P1 ;  /* 0x000000ff06067207 */ /* 0x000fe40000800000 */
[----:B------:R-:W-:Y:S01]  /*b430*/  LOP3.LUT R5, R5, R12, RZ, 0x3c, !PT ;  /* 0x0000000c05057212 */ /* 0x000fe200078e3cff */
[----:B------:R0:W-:Y:S02]  /*b440*/  UTMALDG.3D [UR8], [UR4], desc[UR6] ;  /* 0x00000608040075b4 */ /* 0x0001e40008011000 */
[----:B0-----:R-:W-:Y:S01]  /*b450*/  UMOV UR8, UR15 ;  /* 0x0000000f00087c82 */ /* 0x001fe20008000000 */
[----:B------:R-:W-:-:S02]  /*b460*/  UMOV UR11, UR19 ;  /* 0x00000013000b7c82 */ /* 0x000fc40008000000 */
[----:B------:R0:W-:Y:S02]  /*b470*/  UTMALDG.3D [UR8], [UR24], desc[UR6] ;  /* 0x00000608180075b4 */ /* 0x0001e40008011000 */
[----:B0-----:R-:W-:Y:S05]  /*b480*/  @P3 BRA `(.L_x_295) ;  /* 0xfffffffc00483947 */ /* 0x001fea000383ffff */
.L_x_291:
[----:B------:R-:W-:Y:S05]  /*b490*/  BSYNC B1 ;  /* 0x0000000000017941 */ /* 0x000fea0003800000 */
.L_x_290:
[----:B------:R-:W-:Y:S01]  /*b4a0*/  LOP3.LUT P3, RZ, R11, 0xff, RZ, 0xc0, !PT ;  /* 0x000000ff0bff7812 */ /* 0x000fe2000786c0ff */
[----:B------:R-:W-:Y:S01]  /*b4b0*/  IMAD.IADD R0, R13, 0x1, R0 ;  /* 0x000000010d007824 */ /* 0x000fe200078e0200 */
[----:B------:R-:W-:Y:S01]  /*b4c0*/  IADD3 R16, P4, R16, UR20, RZ ;  /* 0x0000001410107c10 */ /* 0x000fe2000ff9e0ff */
[----:B------:R-:W-:Y:S01]  /*b4d0*/  ULDC.64 UR4, c[0x0][0x650] ;  /* 0x0001940000047ab9 */ /* 0x000fe20000000a00 */
[----:B------:R-:W-:Y:S01]  /*b4e0*/  BSSY B1, `(.L_x_296) ;  /* 0x000006b000017945 */ /* 0x000fe20003800000 */
[----:B------:R-:W-:Y:S01]  /*b4f0*/  IMAD.MOV.U32 R7, RZ, RZ, -0x1 ;  /* 0xffffffffff077424 */ /* 0x000fe200078e00ff */
[----:B------:R-:W-:Y:S01]  /*b500*/  SHF.R.U32.HI R4, RZ, 0x1, R0 ;  /* 0x00000001ff047819 */ /* 0x000fe20000011600 */
[----:B------:R-:W-:Y:S01]  /*b510*/  IMAD.MOV.U32 R8, RZ, RZ, -0x1 ;  /* 0xffffffffff087424 */ /* 0x000fe200078e00ff */
[----:B------:R-:W-:Y:S02]  /*b520*/  ISETP.GT.U32.AND P1, PT, R0, 0x1, PT ;  /* 0x000000010000780c */ /* 0x000fe40003f24070 */
[----:B------:R-:W-:-:S02]  /*b530*/  LOP3.LUT R4, R4, 0x1, RZ, 0xc0, !PT ;  /* 0x0000000104047812 */ /* 0x000fc400078ec0ff */
[----:B------:R-:W-:Y:S01]  /*b540*/  ISETP.LT.U32.AND P1, PT, R13, 0x2, P1 ;  /* 0x000000020d00780c */ /* 0x000fe20000f21070 */
[----:B------:R-:W0:Y:S01]  /*b550*/  @P3 S2R R6, SR_CgaCtaId ;  /* 0x0000000000063919 */ /* 0x000e220000008800 */
[----:B------:R-:W-:Y:S02]  /*b560*/  @P3 MOV R5, 0x400 ;  /* 0x0000040000053802 */ /* 0x000fe40000000f00 */
[----:B------:R-:W-:Y:S02]  /*b570*/  IADD3.X R17, R17, UR13, RZ, P4, !PT ;  /* 0x0000000d11117c10 */ /* 0x000fe4000a7fe4ff */
[----:B------:R-:W-:Y:S02]  /*b580*/  ISETP.GE.U32.AND P4, PT, R16, UR4, PT ;  /* 0x0000000410007c0c */ /* 0x000fe4000bf86070 */
[----:B------:R-:W-:Y:S02]  /*b590*/  MOV R9, 0xffffffff ;  /* 0xffffffff00097802 */ /* 0x000fe40000000f00 */
[----:B------:R-:W-:-:S02]  /*b5a0*/  LOP3.LUT R0, R0, 0x1, RZ, 0xc0, !PT ;  /* 0x0000000100007812 */ /* 0x000fc400078ec0ff */
[----:B------:R-:W-:Y:S02]  /*b5b0*/  PRMT R11, RZ, 0x7610, R11 ;  /* 0x00007610ff0b7816 */ /* 0x000fe4000000000b */
[----:B0-----:R-:W-:-:S04]  /*b5c0*/  @P3 LEA R5, R6, R5, 0x18 ;  /* 0x0000000506053211 */ /* 0x001fc800078ec0ff */
[----:B------:R0:W-:Y:S01]  /*b5d0*/  @P3 SYNCS.ARRIVE.TRANS64.A1T0 RZ, [R5+URZ+0x38], RZ ;  /* 0x000038ff05ff39a7 */ /* 0x0001e2000810003f */
[----:B------:R-:W-:Y:S02]  /*b5e0*/  ISETP.NE.U32.AND P3, PT, R4, 0x1, PT ;  /* 0x000000010400780c */ /* 0x000fe40003f65070 */
[----:B------:R-:W-:Y:S02]  /*b5f0*/  SEL R4, RZ, 0x1, !P1 ;  /* 0x00000001ff047807 */ /* 0x000fe40004800000 */
[----:B------:R-:W-:Y:S02]  /*b600*/  ISETP.GE.U32.AND.EX P1, PT, R17, UR5, PT, P4 ;  /* 0x0000000511007c0c */ /* 0x000fe4000bf26140 */
[----:B------:R-:W-:-:S04]  /*b610*/  ISETP.GT.U32.AND P3, PT, R13, 0x1, !P3 ;  /* 0x000000010d00780c */ /* 0x000fc80005f64070 */
[----:B0-----:R-:W-:-:S04]  /*b620*/  SEL R5, RZ, 0x1, !P3 ;  /* 0x00000001ff057807 */ /* 0x001fc80005800000 */
[--C-:B------:R-:W-:Y:S02]  /*b630*/  LOP3.LUT R3, R5, R3, R4.reuse, 0x96, !PT ;  /* 0x0000000305037212 */ /* 0x100fe400078e9604 */
[----:B------:R-:W-:Y:S01]  /*b640*/  PRMT R4, RZ, 0x7610, R4 ;  /* 0x00007610ff047816 */ /* 0x000fe20000000004 */
[----:B------:R-:W-:Y:S06]  /*b650*/  @P1 BRA `(.L_x_297) ;  /* 0x00000004004c1947 */ /* 0x000fec0003800000 */
[----:B------:R-:W-:Y:S01]  /*b660*/  ULDC.64 UR4, c[0x0][0x628] ;  /* 0x00018a0000047ab9 */ /* 0x000fe20000000a00 */
[----:B------:R-:W0:Y:S01]  /*b670*/  S2R R14, SR_CTAID.X ;  /* 0x00000000000e7919 */ /* 0x000e220000002500 */
[----:B------:R-:W-:Y:S01]  /*b680*/  ISETP.NE.U32.AND P1, PT, RZ, UR4, PT ;  /* 0x00000004ff007c0c */ /* 0x000fe2000bf25070 */
[----:B------:R-:W-:Y:S01]  /*b690*/  ULDC UR7, c[0x0][0x630] ;  /* 0x00018c0000077ab9 */ /* 0x000fe20000000800 */
[----:B------:R-:W-:Y:S01]  /*b6a0*/  IMAD.MOV.U32 R4, RZ, RZ, R16 ;  /* 0x000000ffff047224 */ /* 0x000fe200078e0010 */
[----:B------:R-:W1:Y:S01]  /*b6b0*/  S2R R12, SR_CTAID.Y ;  /* 0x00000000000c7919 */ /* 0x000e620000002600 */
[----:B------:R-:W-:Y:S01]  /*b6c0*/  ISETP.NE.AND.EX P1, PT, RZ, UR5, PT, P1 ;  /* 0x00000005ff007c0c */ /* 0x000fe2000bf25310 */
[----:B------:R-:W-:-:S12]  /*b6d0*/  IMAD.MOV.U32 R5, RZ, RZ, R17 ;  /* 0x000000ffff057224 */ /* 0x000fd800078e0011 */
[----:B------:R-:W-:Y:S05]  /*b6e0*/  @!P1 BRA `(.L_x_298) ;  /* 0x0000000000289947 */ /* 0x000fea0003800000 */
[----:B------:R-:W-:Y:S02]  /*b6f0*/  ULDC UR6, c[0x0][0x634] ;  /* 0x00018d0000067ab9 */ /* 0x000fe40000000800 */
[----:B------:R-:W-:-:S05]  /*b700*/  IADD3 R9, P1, R16, UR6, RZ ;  /* 0x0000000610097c10 */ /* 0x000fca000ff3e0ff */
[----:B------:R-:W-:-:S04]  /*b710*/  IMAD.X R15, RZ, RZ, R17, P1 ;  /* 0x000000ffff0f7224 */ /* 0x000fc800008e0611 */
[----:B------:R-:W-:-:S04]  /*b720*/  IMAD.WIDE.U32 R6, R15, UR4, RZ ;  /* 0x000000040f067c25 */ /* 0x000fc8000f8e00ff */
[----:B------:R-:W-:-:S04]  /*b730*/  IMAD.WIDE.U32 R6, P1, R9, UR5, R6 ;  /* 0x0000000509067c25 */ /* 0x000fc8000f820006 */
[----:B------:R-:W-:-:S04]  /*b740*/  IMAD.WIDE.U32 R8, R9, UR4, RZ ;  /* 0x0000000409087c25 */ /* 0x000fc8000f8e00ff */
[----:B------:R-:W-:Y:S01]  /*b750*/  IMAD.X R5, RZ, RZ, RZ, P1 ;  /* 0x000000ffff057224 */ /* 0x000fe200008e06ff */
[----:B------:R-:W-:Y:S01]  /*b760*/  IADD3 RZ, P1, R9, R6, RZ ;  /* 0x0000000609ff7210 */ /* 0x000fe20007f3e0ff */
[----:B------:R-:W-:-:S04]  /*b770*/  IMAD.MOV.U32 R4, RZ, RZ, R7 ;  /* 0x000000ffff047224 */ /* 0x000fc800078e0007 */
[----:B------:R-:W-:-:S08]  /*b780*/  IMAD.WIDE.U32.X R4, R15, UR5, R4, P1 ;  /* 0x000000050f047c25 */ /* 0x000fd000088e0404 */
.L_x_298:
[--C-:B------:R-:W-:Y:S01]  /*b790*/  SHF.R.U64 R8, R4, UR7, R5.reuse ;  /* 0x0000000704087c19 */ /* 0x100fe20008001205 */
[----:B------:R-:W-:Y:S01]  /*b7a0*/  ULDC.64 UR4, c[0x0][0x620] ;  /* 0x0001880000047ab9 */ /* 0x000fe20000000a00 */
[----:B------:R-:W-:Y:S01]  /*b7b0*/  SHF.R.U32.HI R4, RZ, UR7, R5 ;  /* 0x00000007ff047c19 */ /* 0x000fe20008011605 */
[----:B------:R-:W2:Y:S01]  /*b7c0*/  LDC R25, c[0x0][0x144] ;  /* 0x00005100ff197b82 */ /* 0x000ea20000000800 */
[----:B------:R-:W-:Y:S01]  /*b7d0*/  IADD3 R7, P1, RZ, -R8, RZ ;  /* 0x80000008ff077210 */ /* 0x000fe20007f3e0ff */
[----:B------:R-:W-:Y:S01]  /*b7e0*/  ULDC.64 UR8, c[0x0][0x640] ;  /* 0x0001900000087ab9 */ /* 0x000fe20000000a00 */
[----:B0-----:R-:W-:Y:S01]  /*b7f0*/  I2FP.F32.U32 R9, R14 ;  /* 0x0000000e00097245 */ /* 0x001fe20000201000 */
[----:B------:R-:W-:Y:S02]  /*b800*/  ULDC UR6, c[0x0][0x608] ;  /* 0x0001820000067ab9 */ /* 0x000fe40000000800 */
[----:B------:R-:W-:Y:S01]  /*b810*/  IMAD.X R4, RZ, RZ, ~R4, P1 ;  /* 0x000000ffff047224 */ /* 0x000fe200008e0e04 */
[----:B------:R-:W-:Y:S01]  /*b820*/  ISETP.NE.U32.AND P1, PT, RZ, UR8, PT ;  /* 0x00000008ff007c0c */ /* 0x000fe2000bf25070 */
[----:B------:R-:W0:Y:S02]  /*b830*/  LDC R21, c[0x0][0x148] ;  /* 0x00005200ff157b82 */ /* 0x000e240000000800 */
[----:B------:R-:W-:Y:S01]  /*b840*/  IMAD R6, R4, UR4, RZ ;  /* 0x0000000404067c24 */ /* 0x000fe2000f8e02ff */
[----:B------:R-:W-:Y:S01]  /*b850*/  ISETP.NE.AND.EX P1, PT, RZ, UR9, PT, P1 ;  /* 0x00000009ff007c0c */ /* 0x000fe2000bf25310 */
[----:B------:R-:W-:Y:S01]  /*b860*/  IMAD.WIDE.U32 R4, R7, UR4, R16 ;  /* 0x0000000407047c25 */ /* 0x000fe2000f8e0010 */
[----:B------:R-:W-:-:S03]  /*b870*/  ULDC UR4, c[0x0][0x150] ;  /* 0x0000540000047ab9 */ /* 0x000fc60000000800 */
[----:B------:R-:W-:Y:S02]  /*b880*/  IMAD R7, R7, UR5, R6 ;  /* 0x0000000507077c24 */ /* 0x000fe4000f8e0206 */
[----:B------:R-:W-:Y:S01]  /*b890*/  FMUL R6, R9, UR4 ;  /* 0x0000000409067c20 */ /* 0x000fe20008400000 */
[----:B------:R-:W-:Y:S01]  /*b8a0*/  ULDC UR4, c[0x0][0x618] ;  /* 0x0001860000047ab9 */ /* 0x000fe20000000800 */
[----:B------:R-:W-:Y:S01]  /*b8b0*/  ULDC UR5, c[0x0][0x154] ;  /* 0x0000550000057ab9 */ /* 0x000fe20000000800 */
[----:B------:R-:W-:-:S03]  /*b8c0*/  IMAD.IADD R5, R5, 0x1, R7 ;  /* 0x0000000105057824 */ /* 0x000fc600078e0207 */
[----:B------:R-:W3:Y:S02]  /*b8d0*/  F2I.U32.TRUNC.NTZ R6, R6 ;  /* 0x0000000600067305 */ /* 0x000ee4000020f000 */
[----:B------:R-:W-:Y:S02]  /*b8e0*/  SHF.R.U64 R9, R4, UR4, R5 ;  /* 0x0000000404097c19 */ /* 0x000fe40008001205 */
[----:B-1----:R-:W-:-:S05]  /*b8f0*/  I2FP.F32.U32 R4, R12 ;  /* 0x0000000c00047245 */ /* 0x002fca0000201000 */
[----:B------:R-:W-:Y:S01]  /*b900*/  FMUL R22, R4, UR5 ;  /* 0x0000000504167c20 */ /* 0x000fe20008400000 */
[----:B------:R-:W-:Y:S01]  /*b910*/  SHF.R.U32.HI R4, RZ, UR4, R5 ;  /* 0x00000004ff047c19 */ /* 0x000fe20008011605 */
[----:B------:R-:W-:-:S03]  /*b920*/  ULDC UR4, c[0x0][0x658] ;  /* 0x0001960000047ab9 */ /* 0x000fc60000000800 */
[--C-:B------:R-:W-:Y:S01]  /*b930*/  SHF.R.U64 R20, R9, UR6, R4.reuse ;  /* 0x0000000609147c19 */ /* 0x100fe20008001204 */
[----:B------:R-:W1:Y:S01]  /*b940*/  F2I.U32.TRUNC.NTZ R22, R22 ;  /* 0x0000001600167305 */ /* 0x000e62000020f000 */
[----:B------:R-:W-:Y:S02]  /*b950*/  SHF.R.U32.HI R5, RZ, UR6, R4 ;  /* 0x00000006ff057c19 */ /* 0x000fe40008011604 */
[----:B---3--:R-:W-:Y:S02]  /*b960*/  IADD3 R6, -R6, RZ, RZ ;  /* 0x000000ff06067210 */ /* 0x008fe40007ffe1ff */
[--C-:B------:R-:W-:Y:S02]  /*b970*/  SHF.R.U64 R15, R20, UR4, R5.reuse ;  /* 0x00000004140f7c19 */ /* 0x100fe40008001205 */
[----:B------:R-:W-:Y:S01]  /*b980*/  SHF.R.U32.HI R23, RZ, UR4, R5 ;  /* 0x00000004ff177c19 */ /* 0x000fe20008011605 */
[----:B--2---:R-:W-:Y:S02]  /*b990*/  IMAD R14, R25, R6, R14 ;  /* 0x00000006190e7224 */ /* 0x004fe400078e020e */
[----:B------:R-:W-:-:S02]  /*b9a0*/  IMAD.MOV.U32 R4, RZ, RZ, R15 ;  /* 0x000000ffff047224 */ /* 0x000fc400078e000f */
[----:B------:R-:W-:Y:S01]  /*b9b0*/  IMAD.MOV.U32 R5, RZ, RZ, R23 ;  /* 0x000000ffff057224 */ /* 0x000fe200078e0017 */
[----:B------:R-:W-:Y:S06]  /*b9c0*/  @!P1 BRA `(.L_x_299) ;  /* 0x0000000000289947 */ /* 0x000fec0003800000 */
[----:B------:R-:W-:Y:S02]  /*b9d0*/  ULDC UR4, c[0x0][0x64c] ;  /* 0x0001930000047ab9 */ /* 0x000fe40000000800 */
[----:B------:R-:W-:-:S05]  /*b9e0*/  IADD3 R5, P1, R15, UR4, RZ ;  /* 0x000000040f057c10 */ /* 0x000fca000ff3e0ff */
[----:B------:R-:W-:-:S04]  /*b9f0*/  IMAD.X R23, RZ, RZ, R23, P1 ;  /* 0x000000ffff177224 */ /* 0x000fc800008e0617 */
[----:B------:R-:W-:-:S04]  /*ba00*/  IMAD.WIDE.U32 R6, R23, UR8, RZ ;  /* 0x0000000817067c25 */ /* 0x000fc8000f8e00ff */
[----:B------:R-:W-:-:S04]  /*ba10*/  IMAD.WIDE.U32 R6, P1, R5, UR9, R6 ;  /* 0x0000000905067c25 */ /* 0x000fc8000f820006 */
[----:B------:R-:W-:-:S04]  /*ba20*/  IMAD.WIDE.U32 R4, R5, UR8, RZ ;  /* 0x0000000805047c25 */ /* 0x000fc8000f8e00ff */
[----:B------:R-:W-:Y:S01]  /*ba30*/  IMAD.MOV.U32 R4, RZ, RZ, R7 ;  /* 0x000000ffff047224 */ /* 0x000fe200078e0007 */
[----:B------:R-:W-:Y:S01]  /*ba40*/  IADD3 RZ, P3, R5, R6, RZ ;  /* 0x0000000605ff7210 */ /* 0x000fe20007f7e0ff */
[----:B------:R-:W-:-:S04]  /*ba50*/  IMAD.X R5, RZ, RZ, RZ, P1 ;  /* 0x000000ffff057224 */ /* 0x000fc800008e06ff */
[----:B------:R-:W-:-:S08]  /*ba60*/  IMAD.WIDE.U32.X R4, R23, UR9, R4, P3 ;  /* 0x0000000917047c25 */ /* 0x000fd000098e0404 */
.L_x_299:
[----:B------:R-:W-:Y:S01]  /*ba70*/  ISETP.NE.AND P1, PT, R2, 0x1, PT ;  /* 0x000000010200780c */ /* 0x000fe20003f25270 */
[----:B------:R-:W-:Y:S01]  /*ba80*/  ULDC UR4, c[0x0][0x648] ;  /* 0x0001920000047ab9 */ /* 0x000fe20000000800 */
[----:B------:R-:W-:Y:S01]  /*ba90*/  LOP3.LUT R20, R20, UR17, RZ, 0xc0, !PT ;  /* 0x0000001114147c12 */ /* 0x000fe2000f8ec0ff */
[----:B-1----:R-:W-:Y:S01]  /*baa0*/  IMAD.MOV R22, RZ, RZ, -R22 ;  /* 0x000000ffff167224 */ /* 0x002fe200078e0a16 */
[----:B------:R-:W-:Y:S01]  /*bab0*/  SHF.R.U64 R5, R4, UR4, R5 ;  /* 0x0000000404057c19 */ /* 0x000fe20008001205 */
[----:B------:R-:W-:Y:S01]  /*bac0*/  ULDC UR4, c[0x0][0x638] ;  /* 0x00018e0000047ab9 */ /* 0x000fe20000000800 */
[----:B------:R-:W-:Y:S01]  /*bad0*/  LOP3.LUT R6, R9, UR16, RZ, 0xc0, !PT ;  /* 0x0000001009067c12 */ /* 0x000fe2000f8ec0ff */
[----:B------:R-:W-:Y:S02]  /*bae0*/  ULDC UR5, c[0x0][0x610] ;  /* 0x0001840000057ab9 */ /* 0x000fe40000000800 */
[----:B------:R-:W-:Y:S02]  /*baf0*/  IMAD.MOV R4, RZ, RZ, -R5 ;  /* 0x000000ffff047224 */ /* 0x000fe400078e0a05 */
[----:B------:R-:W-:-:S02]  /*bb00*/  IMAD R5, R5, UR18, R20 ;  /* 0x0000001205057c24 */ /* 0x000fc4000f8e0214 */
[----:B0-----:R-:W-:Y:S02]  /*bb10*/  @P1 IMAD R14, R21, R22, R12 ;  /* 0x00000016150e1224 */ /* 0x001fe400078e020c */
[----:B------:R-:W-:Y:S01]  /*bb20*/  IMAD R15, R4, UR4, R15 ;  /* 0x00000004040f7c24 */ /* 0x000fe2000f8e020f */
[----:B------:R-:W-:Y:S01]  /*bb30*/  ULDC UR4, c[0x0][0x600] ;  /* 0x0001800000047ab9 */ /* 0x000fe20000000800 */
[----:B------:R-:W-:Y:S02]  /*bb40*/  IMAD R14, R5, UR5, R14 ;  /* 0x00000005050e7c24 */ /* 0x000fe4000f8e020e */
[----:B------:R-:W-:Y:S02]  /*bb50*/  IMAD R15, R15, UR4, R6 ;  /* 0x000000040f0f7c24 */ /* 0x000fe4000f8e0206 */
[----:B------:R-:W-:-:S03]  /*bb60*/  IMAD.MOV.U32 R4, RZ, RZ, 0x1 ;  /* 0x00000001ff047424 */ /* 0x000fc600078e00ff */
[----:B------:R-:W-:Y:S02]  /*bb70*/  SEL R9, R15, R14, !P1 ;  /* 0x0000000e0f097207 */ /* 0x000fe40004800000 */
[----:B------:R-:W-:-:S07]  /*bb80*/  SEL R7, R14, R15, !P1 ;  /* 0x0000000f0e077207 */ /* 0x000fce0004800000 */
.L_x_297:
[----:B------:R-:W-:Y:S05]  /*bb90*/  BSYNC B1 ;  /* 0x0000000000017941 */ /* 0x000fea0003800000 */
.L_x_296:
[----:B------:R-:W-:-:S13]  /*bba0*/  LOP3.LUT P1, RZ, R4, 0xff, RZ, 0xc0, !PT ;  /* 0x000000ff04ff7812 */ /* 0x000fda000782c0ff */
[----:B------:R-:W-:Y:S05]  /*bbb0*/  @P1 BRA `(.L_x_300) ;  /* 0xfffffff400481947 */ /* 0x000fea000383ffff */
[----:B------:R-:W-:Y:S05]  /*bbc0*/  BSYNC B0 ;  /* 0x0000000000007941 */ /* 0x000fea0003800000 */
.L_x_288:
[----:B------:R-:W-:-:S03]  /*bbd0*/  UMOV UR4, 0xffffffff ;  /* 0xffffffff00047882 */ /* 0x000fc60000000000 */
[----:B------:R-:W-:Y:S05]  /*bbe0*/  BRA.DIV UR4, `(.L_x_301) ;  /* 0x0000000204d07947 */ /* 0x000fea000b800000 */
[----:B------:R-:W-:-:S13]  /*bbf0*/  ELECT P6, URZ, PT ;  /* 0x00000000003f782f */ /* 0x000fda00038c0000 */
.L_x_313:
[----:B------:R-:W-:Y:S04]  /*bc00*/  BSSY B0, `(.L_x_302) ;  /* 0x0000019000007945 */ /* 0x000fe80003800000 */
[----:B------:R-:W-:Y:S05]  /*bc10*/  @!P6 BRA `(.L_x_303) ;  /* 0x00000000005ce947 */ /* 0x000fea0003800000 */
[----:B------:R-:W-:-:S04]  /*bc20*/  LOP3.LUT R19, R19, 0x2, RZ, 0xfc, !PT ;  /* 0x0000000213137812 */ /* 0x000fc800078efcff */
[----:B------:R-:W-:-:S13]  /*bc30*/  ISETP.NE.AND P0, PT, R19, 0x3, PT ;  /* 0x000000031300780c */ /* 0x000fda0003f05270 */
[----:B------:R-:W-:Y:S05]  /*bc40*/  @!P0 BRA `(.L_x_304) ;  /* 0x0000000000048947 */ /* 0x000fea0003800000 */
[----:B------:R-:W-:Y:S01]  /*bc50*/  BPT.TRAP 0x1 ;  /* 0x000000040000795c */ /* 0x000fe20000300000 */
.L_x_304:
[----:B------:R-:W0:Y:S01]  /*bc60*/  S2R R5, SR_CgaCtaId ;  /* 0x0000000000057919 */ /* 0x000e220000008800 */
[----:B------:R-:W-:Y:S02]  /*bc70*/  MOV R2, 0x400 ;  /* 0x0000040000027802 */ /* 0x000fe40000000f00 */
[----:B------:R-:W-:Y:S02]  /*bc80*/  SHF.L.U32 R4, R3, 0x1f, RZ ;  /* 0x0000001f03047819 */ /* 0x000fe400000006ff */
[----:B0-----:R-:W-:-:S04]  /*bc90*/  LEA R5, R5, R2, 0x18 ;  /* 0x0000000205057211 */ /* 0x001fc800078ec0ff */
[----:B------:R-:W-:-:S05]  /*bca0*/  IADD3 R5, R5, 0x10, RZ ;  /* 0x0000001005057810 */ /* 0x000fca0007ffe0ff */
[C---:B------:R-:W-:Y:S02]  /*bcb0*/  IMAD R7, R0.reuse, 0x8, R5 ;  /* 0x0000000800077824 */ /* 0x040fe400078e0205 */
[----:B------:R-:W-:Y:S02]  /*bcc0*/  VIADD R0, R0, 0x1 ;  /* 0x0000000100007836 */ /* 0x000fe40000000000 */
[----:B------:R-:W0:Y:S03]  /*bcd0*/  SYNCS.PHASECHK.TRANS64.TRYWAIT P0, [R7+URZ], R4 ;  /* 0x00000004070075a7 */ /* 0x000e26000800017f */
[----:B------:R-:W-:-:S04]  /*bce0*/  ISETP.NE.AND P1, PT, R0, 0x2, PT ;  /* 0x000000020000780c */ /* 0x000fc80003f25270 */
[----:B------:R-:W-:Y:S02]  /*bcf0*/  SEL R2, RZ, 0x1, P1 ;  /* 0x00000001ff027807 */ /* 0x000fe40000800000 */
[----:B------:R-:W-:Y:S02]  /*bd00*/  SEL R0, R0, RZ, P1 ;  /* 0x000000ff00007207 */ /* 0x000fe40000800000 */
[----:B------:R-:W-:Y:S01]  /*bd10*/  LOP3.LUT R2, R3, R2, RZ, 0x3c, !PT ;  /* 0x0000000203027212 */ /* 0x000fe200078e3cff */
[----:B0-----:R-:W-:Y:S06]  /*bd20*/  @!P0 BRA `(.L_x_305) ;  /* 0x0000000000a08947 */ /* 0x001fec0003800000 */
.L_x_314:
[----:B------:R-:W-:Y:S01]  /*bd30*/  IMAD R5, R0, 0x8, R5 ;  /* 0x0000000800057824 */ /* 0x000fe200078e0205 */
[----:B------:R-:W-:-:S07]  /*bd40*/  SHF.L.U32 R0, R2, 0x1f, RZ ;  /* 0x0000001f02007819 */ /* 0x000fce00000006ff */
.L_x_306:
[----:B-1----:R1:W2:Y:S02]  /*bd50*/  SYNCS.PHASECHK.TRANS64.TRYWAIT P0, [R5+URZ], R0 ;  /* 0x00000000050075a7 */ /* 0x0022a4000800017f */
[----:B--2---:R-:W-:Y:S05]  /*bd60*/  @!P0 NANOSLEEP.SYNCS 0x989680 ;  /* 0x009896800000895d */ /* 0x004fea0003900000 */
[----:B------:R-:W2:Y:S02]  /*bd70*/  @!P0 SYNCS.PHASECHK.TRANS64 P0, [R5+URZ], R0 ;  /* 0x00000000050085a7 */ /* 0x000ea4000800007f */
[----:B--2---:R-:W-:Y:S05]  /*bd80*/  @!P0 BRA `(.L_x_306) ;  /* 0xfffffffc00f08947 */ /* 0x004fea000383ffff */
.L_x_303:
[----:B------:R-:W-:Y:S05]  /*bd90*/  BSYNC B0 ;  /* 0x0000000000007941 */ /* 0x000fea0003800000 */
.L_x_302:
[----:B------:R-:W-:Y:S05]  /*bda0*/  EXIT ;  /* 0x000000000000794d */ /* 0x000fea0003800000 */
.L_x_17:
[----:B---3--:R3:W4:Y:S02]  /*bdb0*/  SYNCS.PHASECHK.TRANS64.TRYWAIT P1, [R3+URZ], R0 ;  /* 0x00000000030075a7 */ /* 0x008724000802017f */
[----:B----4-:R-:W-:Y:S05]  /*bdc0*/  @!P1 NANOSLEEP.SYNCS 0x989680 ;  /* 0x009896800000995d */ /* 0x010fea0003900000 */
[----:B------:R-:W4:Y:S02]  /*bdd0*/  @!P1 SYNCS.PHASECHK.TRANS64 P1, [R3+URZ], R0 ;  /* 0x00000000030095a7 */ /* 0x000f24000802007f */
[----:B----4-:R-:W-:Y:S05]  /*bde0*/  @!P1 BRA `(.L_x_17) ;  /* 0xfffffffc00f09947 */ /* 0x010fea000383ffff */
[----:B------:R-:W-:Y:S05]  /*bdf0*/  BRA `(.L_x_16) ;  /* 0xffffff5000f47947 */ /* 0x000fea000383ffff */
.L_x_22:
[----:B-1----:R-:W-:-:S04]  /*be00*/  IMAD.U32 R4, RZ, RZ, UR8 ;  /* 0x00000008ff047e24 */ /* 0x002fc8000f8e00ff */
[----:B------:R1:W2:Y:S03]  /*be10*/  SYNCS.PHASECHK.TRANS64.TRYWAIT P1, [R4+URZ], R3 ;  /* 0x00000003040075a7 */ /* 0x0002a6000802017f */
[----:B--2---:R-:W-:Y:S05]  /*be20*/  @!P1 NANOSLEEP.SYNCS 0x989680 ;  /* 0x009896800000995d */ /* 0x004fea0003900000 */
[----:B------:R-:W2:Y:S02]  /*be30*/  @!P1 SYNCS.PHASECHK.TRANS64 P1, [R4+URZ], R3 ;  /* 0x00000003040095a7 */ /* 0x000ea4000802007f */
[----:B--2---:R-:W-:Y:S05]  /*be40*/  @!P1 BRA `(.L_x_22) ;  /* 0xfffffffc00ec9947 */ /* 0x004fea000383ffff */
[----:B------:R-:W-:Y:S05]  /*be50*/  BRA `(.L_x_21) ;  /* 0xffffff5400c47947 */ /* 0x000fea000383ffff */
.L_x_289:
[----:B------:R-:W-:Y:S01]  /*be60*/  BSSY B1, `(.L_x_307) ;  /* 0x0000006000017945 */ /* 0x000fe20003800000 */
[----:B------:R-:W-:-:S07]  /*be70*/  IMAD.MOV.U32 R15, RZ, RZ, -0x1 ;  /* 0xffffffffff0f7424 */ /* 0x000fce00078e00ff */
[----:B------:R-:W-:Y:S05]  /*be80*/  WARPSYNC.COLLECTIVE R15, `(.L_x_308) ;  /* 0x000000000f0c7348 */ /* 0x000fea0003c00000 */
[----:B------:R-:W-:Y:S02]  /*be90*/  ELECT P6, UR62, PT ;  /* 0x00000000003e782f */ /* 0x000fe400038c0000 */
[----:B------:R-:W-:Y:S01]  /*bea0*/  MOV R14, UR62 ;  /* 0x0000003e000e7c02 */ /* 0x000fe20008000f00 */
[----:B------:R-:W-:Y:S10]  /*beb0*/  ENDCOLLECTIVE ;  /* 0x000000000000791b */ /* 0x000ff40003800000 */
.L_x_308:
[----:B------:R-:W-:Y:S05]  /*bec0*/  BSYNC B1 ;  /* 0x0000000000017941 */ /* 0x000fea0003800000 */
.L_x_307:
[----:B------:R-:W-:Y:S05]  /*bed0*/  BRA `(.L_x_309) ;  /* 0xfffffff0008c7947 */ /* 0x000fea000383ffff */
.L_x_292:
[----:B0-----:R0:W1:Y:S02]  /*bee0*/  SYNCS.PHASECHK.TRANS64.TRYWAIT P1, [R12+URZ+0x10], R7 ;  /* 0x000010070c0075a7 */ /* 0x001064000802017f */
[----:B-1----:R-:W-:Y:S05]  /*bef0*/  @!P1 NANOSLEEP.SYNCS 0x989680 ;  /* 0x009896800000995d */ /* 0x002fea0003900000 */
[----:B------:R-:W1:Y:S02]  /*bf00*/  @!P1 SYNCS.PHASECHK.TRANS64 P1, [R12+URZ+0x10], R7 ;  /* 0x000010070c0095a7 */ /* 0x000e64000802007f */
[----:B-1----:R-:W-:Y:S05]  /*bf10*/  @!P1 BRA `(.L_x_292) ;  /* 0xfffffffc00f09947 */ /* 0x002fea000383ffff */
[----:B------:R-:W-:Y:S05]  /*bf20*/  BRA `(.L_x_310) ;  /* 0xfffffff000c07947 */ /* 0x000fea000383ffff */
.L_x_301:
[----:B------:R-:W-:Y:S01]  /*bf30*/  BSSY B0, `(.L_x_311) ;  /* 0x0000006000007945 */ /* 0x000fe20003800000 */
[----:B------:R-:W-:-:S07]  /*bf40*/  IMAD.MOV.U32 R15, RZ, RZ, -0x1 ;  /* 0xffffffffff0f7424 */ /* 0x000fce00078e00ff */
[----:B------:R-:W-:Y:S05]  /*bf50*/  WARPSYNC.COLLECTIVE R15, `(.L_x_312) ;  /* 0x000000000f0c7348 */ /* 0x000fea0003c00000 */
[----:B------:R-:W-:Y:S02]  /*bf60*/  ELECT P6, UR62, PT ;  /* 0x00000000003e782f */ /* 0x000fe400038c0000 */
[----:B------:R-:W-:Y:S01]  /*bf70*/  MOV R14, UR62 ;  /* 0x0000003e000e7c02 */ /* 0x000fe20008000f00 */
[----:B------:R-:W-:Y:S10]  /*bf80*/  ENDCOLLECTIVE ;  /* 0x000000000000791b */ /* 0x000ff40003800000 */
.L_x_312:
[----:B------:R-:W-:Y:S05]  /*bf90*/  BSYNC B0 ;  /* 0x0000000000007941 */ /* 0x000fea0003800000 */
.L_x_311:
[----:B------:R-:W-:Y:S05]  /*bfa0*/  BRA `(.L_x_313) ;  /* 0xfffffffc00147947 */ /* 0x000fea000383ffff */
.L_x_305:
[----:B0-----:R0:W1:Y:S02]  /*bfb0*/  SYNCS.PHASECHK.TRANS64.TRYWAIT P0, [R7+URZ], R4 ;  /* 0x00000004070075a7 */ /* 0x001064000800017f */
[----:B-1----:R-:W-:Y:S05]  /*bfc0*/  @!P0 NANOSLEEP.SYNCS 0x989680 ;  /* 0x009896800000895d */ /* 0x002fea0003900000 */
[----:B------:R-:W1:Y:S02]  /*bfd0*/  @!P0 SYNCS.PHASECHK.TRANS64 P0, [R7+URZ], R4 ;  /* 0x00000004070085a7 */ /* 0x000e64000800007f */
[----:B-1----:R-:W-:Y:S05]  /*bfe0*/  @!P0 BRA `(.L_x_305) ;  /* 0xfffffffc00f08947 */ /* 0x002fea000383ffff */
[----:B------:R-:W-:Y:S05]  /*bff0*/  BRA `(.L_x_314) ;  /* 0xfffffffc004c7947 */ /* 0x000fea000383ffff */
.L_x_315:
[----:B------:R-:W-:-:S00]  /*c000*/  BRA `(.L_x_315) ;  /* 0xfffffffc00fc7947 */ /* 0x000fc0000383ffff */
[----:B------:R-:W-:-:S00]  /*c010*/  NOP ;  /* 0x0000000000007918 */ /* 0x000fc00000000000 */
        /* <DEDUP_REMOVED lines=14> */
.L_x_316:


//--------------------- .nv.global.init           --------------------------
	.section	.nv.global.init,"aw",@progbits
.nv.global.init:
	.type		$str$22,@object
	.size		$str$22,($str$23 - $str$22)
$str$22:
        /*0000*/ 	.byte	0x6b, 0x5f, 0x74, 0x69, 0x6c, 0x65, 0x5f, 0x63, 0x6f, 0x75, 0x6e, 0x74, 0x20, 0x3e, 0x3d, 0x20
        /*0010*/ 	.byte	0x31, 0x00
	.type		$str$23,@object
	.size		$str$23,(__unnamed_1 - $str$23)
$str$23:
        /*0012*/ 	.byte	0x2f, 0x74, 0x6d, 0x70, 0x2f, 0x63, 0x75, 0x74, 0x6c, 0x61, 0x73, 0x73, 0x5f, 0x73, 0x77, 0x65
        /*0022*/ 	.byte	0x65, 0x70, 0x5f, 0x73, 0x72, 0x63, 0x2f, 0x69, 0x6e, 0x63, 0x6c, 0x75, 0x64, 0x65, 0x2f, 0x63
        /*0032*/ 	.byte	0x75, 0x74, 0x6c, 0x61, 0x73, 0x73, 0x2f, 0x67, 0x65, 0x6d, 0x6d, 0x2f, 0x63, 0x6f, 0x6c, 0x6c
        /*0042*/ 	.byte	0x65, 0x63, 0x74, 0x69, 0x76, 0x65, 0x2f, 0x73, 0x6d, 0x39, 0x30, 0x5f, 0x6d, 0x6d, 0x61, 0x5f
        /*0052*/ 	.byte	0x74, 0x6d, 0x61, 0x5f, 0x67, 0x6d, 0x6d, 0x61, 0x5f, 0x73, 0x73, 0x5f, 0x77, 0x61, 0x72, 0x70
        /*0062*/ 	.byte	0x73, 0x70, 0x65, 0x63, 0x69, 0x61, 0x6c, 0x69, 0x7a, 0x65, 0x64, 0x2e, 0x68, 0x70, 0x70, 0x00
	.type		__unnamed_1,@object
	.size		__unnamed_1,(.L_0 - __unnamed_1)
__unnamed_1:
        /*0072*/ 	.byte	0x76, 0x6f, 0x69, 0x64, 0x20, 0x63, 0x75, 0x74, 0x6c, 0x61, 0x73, 0x73, 0x3a, 0x3a, 0x67, 0x65
        /* <DEDUP_REMOVED lines=180> */
        /*0bc2*/ 	.byte	0x6e, 0x74, 0x69, 0x74, 0x79, 0x5d, 0x00
.L_0:


//--------------------- .nv.shared._ZN7cutlass13device_kernelINS_4gemm6kernel13GemmUniversalIN4cute5tupleIJiiiiEEENS1_10collective13CollectiveMmaINS1_34MainloopSm90TmaGmmaWarpSpecializedILi2ENS5_IJNS4_1CILi1EEESB_SB_EEENS1_35KernelTmaWarpSpecializedCooperativeEEENS5_IJNSA_ILi256EEENSA_ILi128EEENSA_ILi32EEEEEENS_10bfloat16_tENS5_IJlSB_lEEESJ_SK_NS4_8TiledMMAINS4_8MMA_AtomIJNS4_4SM904GMMA28MMA_64x128x16_F32BF16BF16_SSILNSO_5MajorE0ELSQ_0ELNSO_7ScaleInE1ELSR_1EEEEEENS4_6LayoutINS5_IJNSA_ILi2EEESB_SB_EEENS5_IJSB_NSA_ILi0EEESX_EEEEENS5_IJNS4_10UnderscoreES10_S10_EEEEENS4_13SM90_TMA_LOADENS4_14ComposedLayoutINS4_7SwizzleILi2ELi4ELi3EEENS4_18smem_ptr_flag_bitsILi16EEENSU_INS5_IJNSA_ILi8EEESH_EEENS5_IJSH_SB_EEEEEEEvNS4_8identityES13_S1D_vS1E_EENS_8epilogue10collective6detail29Sm90TmaWarpSpecializedAdapterINS1H_15DefaultEpilogueISJ_SK_SK_NS1G_6thread17LinearCombinationISJ_Li1EffLNS1L_9ScaleType4KindE0ELNS_15FloatRoundStyleE2ESJ_EENS1_15EpilogueDefaultEEEEEvvEEEEvNT_6ParamsE --------------------------
	.section	.nv.shared._ZN7cutlass13device_kernelINS_4gemm6kernel13GemmUniversalIN4cute5tupleIJiiiiEEENS1_10collective13CollectiveMmaINS1_34MainloopSm90TmaGmmaWarpSpecializedILi2ENS5_IJNS4_1CILi1EEESB_SB_EEENS1_35KernelTmaWarpSpecializedCooperativeEEENS5_IJNSA_ILi256EEENSA_ILi128EEENSA_ILi32EEEEEENS_10bfloat16_tENS5_IJlSB_lEEESJ_SK_NS4_8TiledMMAINS4_8MMA_AtomIJNS4_4SM904GMMA28MMA_64x128x16_F32BF16BF16_SSILNSO_5MajorE0ELSQ_0ELNSO_7ScaleInE1ELSR_1EEEEEENS4_6LayoutINS5_IJNSA_ILi2EEESB_SB_EEENS5_IJSB_NSA_ILi0EEESX_EEEEENS5_IJNS4_10UnderscoreES10_S10_EEEEENS4_13SM90_TMA_LOADENS4_14ComposedLayoutINS4_7SwizzleILi2ELi4ELi3EEENS4_18smem_ptr_flag_bitsILi16EEENSU_INS5_IJNSA_ILi8EEESH_EEENS5_IJSH_SB_EEEEEEEvNS4_8identityES13_S1D_vS1E_EENS_8epilogue10collective6detail29Sm90TmaWarpSpecializedAdapterINS1H_15DefaultEpilogueISJ_SK_SK_NS1G_6thread17LinearCombinationISJ_Li1EffLNS1L_9ScaleType4KindE0ELNS_15FloatRoundStyleE2ESJ_EENS1_15EpilogueDefaultEEEEEvvEEEEvNT_6ParamsE,"aw",@nobits
	.sectionflags	@""
	.align	16
	.zero		1024


//--------------------- .nv.shared.reserved.0     --------------------------
	.section	.nv.shared.reserved.0,"aw",@nobits
	.weak		__nv_reservedSMEM_offset_0_alias
	.size		__nv_reservedSMEM_offset_0_alias, 0, 0
	.other		__nv_reservedSMEM_offset_0_alias,@"STO_CUDA_RESERVED_SHARED STV_DEFAULT"
__nv_reservedSMEM_offset_0_alias:
	.zero		0


//--------------------- .nv.global                --------------------------
	.section	.nv.global,"aw",@nobits
.nv.global:
	.type		_ZN40_INTERNAL_88a80553_4_k_cu_b4e4f78b_161314cute1_E,@object
	.size		_ZN40_INTERNAL_88a80553_4_k_cu_b4e4f78b_161314cute1_E,(_ZN40_INTERNAL_88a80553_4_k_cu_b4e4f78b_161314cuda3std3__45__cpo6cbeginE - _ZN40_INTERNAL_88a80553_4_k_cu_b4e4f78b_161314cute1_E)
_ZN40_INTERNAL_88a80553_4_k_cu_b4e4f78b_161314cute1_E:
	.zero		1
	.type		_ZN40_INTERNAL_88a80553_4_k_cu_b4e4f78b_161314cuda3std3__45__cpo6cbeginE,@object
	.size		_ZN40_INTERNAL_88a80553_4_k_cu_b4e4f78b_161314cuda3std3__45__cpo6cbeginE,(_ZN40_INTERNAL_88a80553_4_k_cu_b4e4f78b_161314cuda3std3__48in_placeE - _ZN40_INTERNAL_88a80553_4_k_cu_b4e4f78b_161314cuda3std3__45__cpo6cbeginE)
_ZN40_INTERNAL_88a80553_4_k_cu_b4e4f78b_161314cuda3std3__45__cpo6cbeginE:
	.zero		1
	.type		_ZN40_INTERNAL_88a80553_4_k_cu_b4e4f78b_161314cuda3std3__48in_placeE,@object
	.size		_ZN40_INTERNAL_88a80553_4_k_cu_b4e4f78b_161314cuda3std3__48in_placeE,(_ZN40_INTERNAL_88a80553_4_k_cu_b4e4f78b_161314cuda3std6ranges3__45__cpo9iter_moveE - _ZN40_INTERNAL_88a80553_4_k_cu_b4e4f78b_161314cuda3std3__48in_placeE)
_ZN40_INTERNAL_88a80553_4_k_cu_b4e4f78b_161314cuda3std3__48in_placeE:
	.zero		1
	.type		_ZN40_INTERNAL_88a80553_4_k_cu_b4e4f78b_161314cuda3std6ranges3__45__cpo9iter_moveE,@object
	.size		_ZN40_INTERNAL_88a80553_4_k_cu_b4e4f78b_161314cuda3std6ranges3__45__cpo9iter_moveE,(_ZN40_INTERNAL_88a80553_4_k_cu_b4e4f78b_161314cuda3std3__45__cpo5beginE - _ZN40_INTERNAL_88a80553_4_k_cu_b4e4f78b_161314cuda3std6ranges3__45__cpo9iter_moveE)
_ZN40_INTERNAL_88a80553_4_k_cu_b4e4f78b_161314cuda3std6ranges3__45__cpo9iter_moveE:
	.zero		1
	.type		_ZN40_INTERNAL_88a80553_4_k_cu_b4e4f78b_161314cuda3std3__45__cpo5beginE,@object
	.size		_ZN40_INTERNAL_88a80553_4_k_cu_b4e4f78b_161314cuda3std3__45__cpo5beginE,(_ZN40_INTERNAL_88a80553_4_k_cu_b4e4f78b_161314cuda3std3__442_GLOBAL__N__88a80553_4_k_cu_b4e4f78b_161316ignoreE - _ZN40_INTERNAL_88a80553_4_k_cu_b4e4f78b_161314cuda3std3__45__cpo5beginE)
_ZN40_INTERNAL_88a80553_4_k_cu_b4e4f78b_161314cuda3std3__45__cpo5beginE:
	.zero		1
	.type		_ZN40_INTERNAL_88a80553_4_k_cu_b4e4f78b_161314cuda3std3__442_GLOBAL__N__88a80553_4_k_cu_b4e4f78b_161316ignoreE,@object
	.size		_ZN40_INTERNAL_88a80553_4_k_cu_b4e4f78b_161314cuda3std3__442_GLOBAL__N__88a80553_4_k_cu_b4e4f78b_161316ignoreE,(_ZN40_INTERNAL_88a80553_4_k_cu_b4e4f78b_161314cute7productE - _ZN40_INTERNAL_88a80553_4_k_cu_b4e4f78b_161314cuda3std3__442_GLOBAL__N__88a80553_4_k_cu_b4e4f78b_161316ignoreE)
_ZN40_INTERNAL_88a80553_4_k_cu_b4e4f78b_161314cuda3std3__442_GLOBAL__N__88a80553_4_k_cu_b4e4f78b_161316ignoreE:
	.zero		1
	.type		_ZN40_INTERNAL_88a80553_4_k_cu_b4e4f78b_161314cute7productE,@object
	.size		_ZN40_INTERNAL_88a80553_4_k_cu_b4e4f78b_161314cute7productE,(_ZN40_INTERNAL_88a80553_4_k_cu_b4e4f78b_161314cuda3std3__45__cpo3endE - _ZN40_INTERNAL_88a80553_4_k_cu_b4e4f78b_161314cute7productE)
_ZN40_INTERNAL_88a80553_4_k_cu_b4e4f78b_161314cute7productE:
	.zero		1
	.type		_ZN40_INTERNAL_88a80553_4_k_cu_b4e4f78b_161314cuda3std3__45__cpo3endE,@object
	.size		_ZN40_INTERNAL_88a80553_4_k_cu_b4e4f78b_161314cuda3std3__45__cpo3endE,(_ZN40_INTERNAL_88a80553_4_k_cu_b4e4f78b_161314cuda3std3__419piecewise_constructE - _ZN40_INTERNAL_88a80553_4_k_cu_b4e4f78b_161314cuda3std3__45__cpo3endE)
_ZN40_INTERNAL_88a80553_4_k_cu_b4e4f78b_161314cuda3std3__45__cpo3endE:
	.zero		1
	.type		_ZN40_INTERNAL_88a80553_4_k_cu_b4e4f78b_161314cuda3std3__419piecewise_constructE,@object
	.size		_ZN40_INTERNAL_88a80553_4_k_cu_b4e4f78b_161314cuda3std3__419piecewise_constructE,(_ZN40_INTERNAL_88a80553_4_k_cu_b4e4f78b_161314cuda3std3__45__cpo4cendE - _ZN40_INTERNAL_88a80553_4_k_cu_b4e4f78b_161314cuda3std3__419piecewise_constructE)
_ZN40_INTERNAL_88a80553_4_k_cu_b4e4f78b_161314cuda3std3__419piecewise_constructE:
	.zero		1
	.type		_ZN40_INTERNAL_88a80553_4_k_cu_b4e4f78b_161314cuda3std3__45__cpo4cendE,@object
	.size		_ZN40_INTERNAL_88a80553_4_k_cu_b4e4f78b_161314cuda3std3__45__cpo4cendE,(_ZN40_INTERNAL_88a80553_4_k_cu_b4e4f78b_161314cuda3std6ranges3__45__cpo4swapE - _ZN40_INTERNAL_88a80553_4_k_cu_b4e4f78b_161314cuda3std3__45__cpo4cendE)
_ZN40_INTERNAL_88a80553_4_k_cu_b4e4f78b_161314cuda3std3__45__cpo4cendE:
	.zero		1
	.type		_ZN40_INTERNAL_88a80553_4_k_cu_b4e4f78b_161314cuda3std6ranges3__45__cpo4swapE,@object
	.size		_ZN40_INTERNAL_88a80553_4_k_cu_b4e4f78b_161314cuda3std6ranges3__45__cpo4swapE,(.L_8 - _ZN40_INTERNAL_88a80553_4_k_cu_b4e4f78b_161314cuda3std6ranges3__45__cpo4swapE)
_ZN40_INTERNAL_88a80553_4_k_cu_b4e4f78b_161314cuda3std6ranges3__45__cpo4swapE:
	.zero		1
.L_8:


//--------------------- .nv.constant0._ZN7cutlass13device_kernelINS_4gemm6kernel13GemmUniversalIN4cute5tupleIJiiiiEEENS1_10collective13CollectiveMmaINS1_34MainloopSm90TmaGmmaWarpSpecializedILi2ENS5_IJNS4_1CILi1EEESB_SB_EEENS1_35KernelTmaWarpSpecializedCooperativeEEENS5_IJNSA_ILi256EEENSA_ILi128EEENSA_ILi32EEEEEENS_10bfloat16_tENS5_IJlSB_lEEESJ_SK_NS4_8TiledMMAINS4_8MMA_AtomIJNS4_4SM904GMMA28MMA_64x128x16_F32BF16BF16_SSILNSO_5MajorE0ELSQ_0ELNSO_7ScaleInE1ELSR_1EEEEEENS4_6LayoutINS5_IJNSA_ILi2EEESB_SB_EEENS5_IJSB_NSA_ILi0EEESX_EEEEENS5_IJNS4_10UnderscoreES10_S10_EEEEENS4_13SM90_TMA_LOADENS4_14ComposedLayoutINS4_7SwizzleILi2ELi4ELi3EEENS4_18smem_ptr_flag_bitsILi16EEENSU_INS5_IJNSA_ILi8EEESH_EEENS5_IJSH_SB_EEEEEEEvNS4_8identityES13_S1D_vS1E_EENS_8epilogue10collective6detail29Sm90TmaWarpSpecializedAdapterINS1H_15DefaultEpilogueISJ_SK_SK_NS1G_6thread17LinearCombinationISJ_Li1EffLNS1L_9ScaleType4KindE0ELNS_15FloatRoundStyleE2ESJ_EENS1_15EpilogueDefaultEEEEEvvEEEEvNT_6ParamsE --------------------------
	.section	.nv.constant0._ZN7cutlass13device_kernelINS_4gemm6kernel13GemmUniversalIN4cute5tupleIJiiiiEEENS1_10collective13CollectiveMmaINS1_34MainloopSm90TmaGmmaWarpSpecializedILi2ENS5_IJNS4_1CILi1EEESB_SB_EEENS1_35KernelTmaWarpSpecializedCooperativeEEENS5_IJNSA_ILi256EEENSA_ILi128EEENSA_ILi32EEEEEENS_10bfloat16_tENS5_IJlSB_lEEESJ_SK_NS4_8TiledMMAINS4_8MMA_AtomIJNS4_4SM904GMMA28MMA_64x128x16_F32BF16BF16_SSILNSO_5MajorE0ELSQ_0ELNSO_7ScaleInE1ELSR_1EEEEEENS4_6LayoutINS5_IJNSA_ILi2EEESB_SB_EEENS5_IJSB_NSA_ILi0EEESX_EEEEENS5_IJNS4_10UnderscoreES10_S10_EEEEENS4_13SM90_TMA_LOADENS4_14ComposedLayoutINS4_7SwizzleILi2ELi4ELi3EEENS4_18smem_ptr_flag_bitsILi16EEENSU_INS5_IJNSA_ILi8EEESH_EEENS5_IJSH_SB_EEEEEEEvNS4_8identityES13_S1D_vS1E_EENS_8epilogue10collective6detail29Sm90TmaWarpSpecializedAdapterINS1H_15DefaultEpilogueISJ_SK_SK_NS1G_6thread17LinearCombinationISJ_Li1EffLNS1L_9ScaleType4KindE0ELNS_15FloatRoundStyleE2ESJ_EENS1_15EpilogueDefaultEEEEEvvEEEEvNT_6ParamsE,"a",@progbits
	.sectionflags	@""
	.align	4
.nv.constant0._ZN7cutlass13device_kernelINS_4gemm6kernel13GemmUniversalIN4cute5tupleIJiiiiEEENS1_10collective13CollectiveMmaINS1_34MainloopSm90TmaGmmaWarpSpecializedILi2ENS5_IJNS4_1CILi1EEESB_SB_EEENS1_35KernelTmaWarpSpecializedCooperativeEEENS5_IJNSA_ILi256EEENSA_ILi128EEENSA_ILi32EEEEEENS_10bfloat16_tENS5_IJlSB_lEEESJ_SK_NS4_8TiledMMAINS4_8MMA_AtomIJNS4_4SM904GMMA28MMA_64x128x16_F32BF16BF16_SSILNSO_5MajorE0ELSQ_0ELNSO_7ScaleInE1ELSR_1EEEEEENS4_6LayoutINS5_IJNSA_ILi2EEESB_SB_EEENS5_IJSB_NSA_ILi0EEESX_EEEEENS5_IJNS4_10UnderscoreES10_S10_EEEEENS4_13SM90_TMA_LOADENS4_14ComposedLayoutINS4_7SwizzleILi2ELi4ELi3EEENS4_18smem_ptr_flag_bitsILi16EEENSU_INS5_IJNSA_ILi8EEESH_EEENS5_IJSH_SB_EEEEEEEvNS4_8identityES13_S1D_vS1E_EENS_8epilogue10collective6detail29Sm90TmaWarpSpecializedAdapterINS1H_15DefaultEpilogueISJ_SK_SK_NS1G_6thread17LinearCombinationISJ_Li1EffLNS1L_9ScaleType4KindE0ELNS_15FloatRoundStyleE2ESJ_EENS1_15EpilogueDefaultEEEEEvvEEEEvNT_6ParamsE:
	.zero		1664


//--------------------- SYMBOLS --------------------------

	.type		.nv.reservedSmem.offset0,@object
	.size		.nv.reservedSmem.offset0,0x4
	.type		__assertfail,@function
